	.headerflags	@"EF_CUDA_TEXMODE_UNIFIED EF_CUDA_64BIT_ADDRESS EF_CUDA_SM80 EF_CUDA_VIRTUAL_SM(EF_CUDA_SM80)"
	.elftype	@"ET_EXEC"


//--------------------- .nv.info                  --------------------------
	.section	.nv.info,"",@"SHT_CUDA_INFO"
	.align	4


	//----- nvinfo : EIATTR_REGCOUNT
	.align		4
        /*0000*/ 	.byte	0x04, 0x2f
        /*0002*/ 	.short	(.L_1 - .L_0)
	.align		4
.L_0:
        /*0004*/ 	.word	index@(matmul_kernel)
        /*0008*/ 	.word	0x000000a8


	//----- nvinfo : EIATTR_FRAME_SIZE
	.align		4
.L_1:
        /*000c*/ 	.byte	0x04, 0x11
        /*000e*/ 	.short	(.L_3 - .L_2)
	.align		4
.L_2:
        /*0010*/ 	.word	index@(matmul_kernel)
        /*0014*/ 	.word	0x00000000


	//----- nvinfo : EIATTR_MIN_STACK_SIZE
	.align		4
.L_3:
        /*0018*/ 	.byte	0x04, 0x12
        /*001a*/ 	.short	(.L_5 - .L_4)
	.align		4
.L_4:
        /*001c*/ 	.word	index@(matmul_kernel)
        /*0020*/ 	.word	0x00000000
.L_5:


//--------------------- .nv.info.matmul_kernel    --------------------------
	.section	.nv.info.matmul_kernel,"",@"SHT_CUDA_INFO"
	.sectionflags	@""
	.align	4


	//----- nvinfo : EIATTR_CUDA_API_VERSION
	.align		4
        /*0000*/ 	.byte	0x04, 0x37
        /*0002*/ 	.short	(.L_7 - .L_6)
.L_6:
        /*0004*/ 	.word	0x00000080


	//----- nvinfo : EIATTR_SW2861232_WAR
	.align		4
.L_7:
        /*0008*/ 	.byte	0x01, 0x35
	.zero		2


	//----- nvinfo : EIATTR_PARAM_CBANK
	.align		4
        /*000c*/ 	.byte	0x04, 0x0a
        /*000e*/ 	.short	(.L_9 - .L_8)
	.align		4
.L_8:
        /*0010*/ 	.word	index@(.nv.constant0.matmul_kernel)
        /*0014*/ 	.short	0x0160
        /*0016*/ 	.short	0x0038


	//----- nvinfo : EIATTR_CBANK_PARAM_SIZE
	.align		4
.L_9:
        /*0018*/ 	.byte	0x03, 0x19
        /*001a*/ 	.short	0x0038


	//----- nvinfo : EIATTR_KPARAM_INFO
	.align		4
        /*001c*/ 	.byte	0x04, 0x17
        /*001e*/ 	.short	(.L_11 - .L_10)
.L_10:
        /*0020*/ 	.word	0x00000000
        /*0024*/ 	.short	0x0008
        /*0026*/ 	.short	0x0030
        /*0028*/ 	.byte	0x00, 0xf4, 0x21, 0x00


	//----- nvinfo : EIATTR_KPARAM_INFO
	.align		4
.L_11:
        /*002c*/ 	.byte	0x04, 0x17
        /*002e*/ 	.short	(.L_13 - .L_12)
.L_12:
        /*0030*/ 	.word	0x00000000
        /*0034*/ 	.short	0x0007
        /*0036*/ 	.short	0x0028
        /*0038*/ 	.byte	0x00, 0xf0, 0x11, 0x00


	//----- nvinfo : EIATTR_KPARAM_INFO
	.align		4
.L_13:
        /*003c*/ 	.byte	0x04, 0x17
        /*003e*/ 	.short	(.L_15 - .L_14)
.L_14:
        /*0040*/ 	.word	0x00000000
        /*0044*/ 	.short	0x0006
        /*0046*/ 	.short	0x0024
        /*0048*/ 	.byte	0x00, 0xf0, 0x11, 0x00


	//----- nvinfo : EIATTR_KPARAM_INFO
	.align		4
.L_15:
        /*004c*/ 	.byte	0x04, 0x17
        /*004e*/ 	.short	(.L_17 - .L_16)
.L_16:
        /*0050*/ 	.word	0x00000000
        /*0054*/ 	.short	0x0005
        /*0056*/ 	.short	0x0020
        /*0058*/ 	.byte	0x00, 0xf0, 0x11, 0x00


	//----- nvinfo : EIATTR_KPARAM_INFO
	.align		4
.L_17:
        /*005c*/ 	.byte	0x04, 0x17
        /*005e*/ 	.short	(.L_19 - .L_18)
.L_18:
        /*0060*/ 	.word	0x00000000
        /*0064*/ 	.short	0x0004
        /*0066*/ 	.short	0x001c
        /*0068*/ 	.byte	0x00, 0xf0, 0x11, 0x00


	//----- nvinfo : EIATTR_KPARAM_INFO
	.align		4
.L_19:
        /*006c*/ 	.byte	0x04, 0x17
        /*006e*/ 	.short	(.L_21 - .L_20)
.L_20:
        /*0070*/ 	.word	0x00000000
        /*0074*/ 	.short	0x0003
        /*0076*/ 	.short	0x0018
        /*0078*/ 	.byte	0x00, 0xf0, 0x11, 0x00


	//----- nvinfo : EIATTR_KPARAM_INFO
	.align		4
.L_21:
        /*007c*/ 	.byte	0x04, 0x17
        /*007e*/ 	.short	(.L_23 - .L_22)
.L_22:
        /*0080*/ 	.word	0x00000000
        /*0084*/ 	.short	0x0002
        /*0086*/ 	.short	0x0010
        /*0088*/ 	.byte	0x00, 0xf4, 0x21, 0x00


	//----- nvinfo : EIATTR_KPARAM_INFO
	.align		4
.L_23:
        /*008c*/ 	.byte	0x04, 0x17
        /*008e*/ 	.short	(.L_25 - .L_24)
.L_24:
        /*0090*/ 	.word	0x00000000
        /*0094*/ 	.short	0x0001
        /*0096*/ 	.short	0x0008
        /*0098*/ 	.byte	0x00, 0xf4, 0x21, 0x00


	//----- nvinfo : EIATTR_KPARAM_INFO
	.align		4
.L_25:
        /*009c*/ 	.byte	0x04, 0x17
        /*009e*/ 	.short	(.L_27 - .L_26)
.L_26:
        /*00a0*/ 	.word	0x00000000
        /*00a4*/ 	.short	0x0000
        /*00a6*/ 	.short	0x0000
        /*00a8*/ 	.byte	0x00, 0xf4, 0x21, 0x00


	//----- nvinfo : EIATTR_MAXREG_COUNT
	.align		4
.L_27:
        /*00ac*/ 	.byte	0x03, 0x1b
        /*00ae*/ 	.short	0x00ff


	//----- nvinfo : EIATTR_EXIT_INSTR_OFFSETS
	.align		4
        /*00b0*/ 	.byte	0x04, 0x1c
        /*00b2*/ 	.short	(.L_29 - .L_28)


	//   ....[0]....
.L_28:
        /*00b4*/ 	.word	0x00003180


	//   ....[1]....
        /*00b8*/ 	.word	0x000031e0


	//----- nvinfo : EIATTR_REQNTID
	.align		4
.L_29:
        /*00bc*/ 	.byte	0x04, 0x10
        /*00be*/ 	.short	(.L_31 - .L_30)
.L_30:
        /*00c0*/ 	.word	0x00000080
        /*00c4*/ 	.word	0x00000001
        /*00c8*/ 	.word	0x00000001
.L_31:


//--------------------- .nv.callgraph             --------------------------
	.section	.nv.callgraph,"",@"SHT_CUDA_CALLGRAPH"
	.align	4
	.sectionentsize	8
	.align		4
        /*0000*/ 	.word	0x00000000
	.align		4
        /*0004*/ 	.word	0xffffffff
	.align		4
        /*0008*/ 	.word	0x00000000
	.align		4
        /*000c*/ 	.word	0xfffffffe
	.align		4
        /*0010*/ 	.word	0x00000000
	.align		4
        /*0014*/ 	.word	0xfffffffd
	.align		4
        /*0018*/ 	.word	0x00000000
	.align		4
        /*001c*/ 	.word	0xfffffffc


//--------------------- .nv.rel.action            --------------------------
	.section	.nv.rel.action,"",@"SHT_CUDA_RELOCINFO"
	.align	8
	.sectionentsize	8
        /*0000*/ 	.byte	0x73, 0x00, 0x00, 0x00, 0x00, 0x00, 0x00, 0x00, 0x00, 0x00, 0x00, 0x11, 0x25, 0x00, 0x05, 0x36


//--------------------- .nv.constant0.matmul_kernel --------------------------
	.section	.nv.constant0.matmul_kernel,"a",@progbits
	.sectionflags	@""
	.align	4
.nv.constant0.matmul_kernel:
	.zero		408


//--------------------- .text.matmul_kernel       --------------------------
	.section	.text.matmul_kernel,"ax",@progbits
	.sectionflags	@"SHF_BARRIERS=1"
	.sectioninfo	@"SHI_REGISTERS=168"
	.align	128
        .global         matmul_kernel
        .type           matmul_kernel,@function
        .size           matmul_kernel,(.L_x_4 - matmul_kernel)
        .other          matmul_kernel,@"STO_CUDA_ENTRY STV_DEFAULT"
matmul_kernel:
.text.matmul_kernel:
[----:B------:R-:W-:Y:S02]  /*0000*/  IMAD.MOV.U32 R1, RZ, RZ, c[0x0][0x28] ;  /* 0x00000a00ff017624 */ /* 0x000fe400078e00ff */
[----:B------:R-:W-:Y:S01]  /*0010*/  IMAD.MOV.U32 R0, RZ, RZ, c[0x0][0x178] ;  /* 0x00005e00ff007624 */ /* 0x000fe200078e00ff */
[----:B------:R-:W1:Y:S01]  /*0020*/  S2R R4, SR_CTAID.X ;  /* 0x0000000000047919 */ /* 0x000e620000002500 */
[----:B------:R-:W-:Y:S01]  /*0030*/  IMAD.MOV.U32 R116, RZ, RZ, -0x8 ;  /* 0xfffffff8ff747424 */ /* 0x000fe200078e00ff */
[----:B------:R-:W-:Y:S01]  /*0040*/  ULDC UR5, c[0x0][0x17c] ;  /* 0x00005f0000057ab9 */ /* 0x000fe20000000800 */
[----:B------:R-:W-:Y:S01]  /*0050*/  IMAD.MOV.U32 R118, RZ, RZ, 0x2 ;  /* 0x00000002ff767424 */ /* 0x000fe200078e00ff */
[----:B------:R-:W-:Y:S01]  /*0060*/  IADD3 R0, R0, 0x7f, RZ ;  /* 0x0000007f00007810 */ /* 0x000fe20007ffe0ff */
[----:B------:R-:W2:Y:S01]  /*0070*/  S2R R124, SR_TID.X ;  /* 0x00000000007c7919 */ /* 0x000ea20000002100 */
[----:B------:R-:W-:Y:S01]  /*0080*/  UIADD3 UR4, UR5, -0x40, URZ ;  /* 0xffffffc005047890 */ /* 0x000fe2000fffe03f */
[----:B------:R-:W-:Y:S01]  /*0090*/  IMAD.MOV.U32 R30, RZ, RZ, c[0x0][0x184] ;  /* 0x00006100ff1e7624 */ /* 0x000fe200078e00ff */
[----:B------:R-:W-:Y:S01]  /*00a0*/  SHF.R.S32.HI R3, RZ, 0x1f, R0 ;  /* 0x0000001fff037819 */ /* 0x000fe20000011400 */
[----:B------:R-:W-:-:S02]  /*00b0*/  ULDC.64 UR10, c[0x0][0x118] ;  /* 0x00004600000a7ab9 */ /* 0x000fc40000000a00 */
[----:B------:R-:W-:Y:S01]  /*00c0*/  IMAD.SHL.U32 R153, R30, 0x40, RZ ;  /* 0x000000401e997824 */ /* 0x000fe200078e00ff */
[----:B------:R-:W-:-:S04]  /*00d0*/  LEA.HI R3, R3, R0, RZ, 0x7 ;  /* 0x0000000003037211 */ /* 0x000fc800078f38ff */
[----:B------:R-:W-:-:S05]  /*00e0*/  SHF.R.S32.HI R3, RZ, 0x7, R3 ;  /* 0x00000007ff037819 */ /* 0x000fca0000011403 */
[----:B------:R-:W-:Y:S01]  /*00f0*/  IMAD.SHL.U32 R115, R3, 0x8, RZ ;  /* 0x0000000803737824 */ /* 0x000fe200078e00ff */
[----:B-1----:R-:W-:-:S04]  /*0100*/  IABS R8, R4 ;  /* 0x0000000400087213 */ /* 0x002fc80000000000 */
[-C--:B------:R-:W-:Y:S02]  /*0110*/  IABS R5, R115.reuse ;  /* 0x0000007300057213 */ /* 0x080fe40000000000 */
[----:B------:R-:W-:Y:S01]  /*0120*/  IABS R9, R115 ;  /* 0x0000007300097213 */ /* 0x000fe20000000000 */
[C---:B--2---:R-:W-:Y:S01]  /*0130*/  IMAD.SHL.U32 R165, R124.reuse, 0x8, RZ ;  /* 0x000000087ca57824 */ /* 0x044fe200078e00ff */
[----:B------:R-:W1:Y:S01]  /*0140*/  I2F.RP R0, R5 ;  /* 0x0000000500007306 */ /* 0x000e620000209400 */
[----:B------:R-:W-:Y:S02]  /*0150*/  LEA.HI R152, R124, 0x38, RZ, 0x1c ;  /* 0x000000387c987811 */ /* 0x000fe400078fe0ff */
[----:B------:R-:W-:Y:S02]  /*0160*/  SHF.R.U32.HI R160, RZ, 0x4, R124 ;  /* 0x00000004ffa07819 */ /* 0x000fe4000001167c */
[----:B------:R-:W-:Y:S02]  /*0170*/  LOP3.LUT R113, R165, 0x78, RZ, 0xc0, !PT ;  /* 0x00000078a5717812 */ /* 0x000fe400078ec0ff */
[----:B------:R-:W-:-:S02]  /*0180*/  ISETP.GE.AND P4, PT, R152, c[0x0][0x17c], PT ;  /* 0x00005f0098007a0c */ /* 0x000fc40003f86270 */
[----:B------:R-:W-:Y:S02]  /*0190*/  LOP3.LUT R163, R165, 0x38, RZ, 0xc0, !PT ;  /* 0x00000038a5a37812 */ /* 0x000fe400078ec0ff */
[----:B------:R-:W-:Y:S02]  /*01a0*/  SGXT.U32 R160, R160, 0x3 ;  /* 0x00000003a0a0781a */ /* 0x000fe40000000000 */
[----:B------:R-:W-:Y:S02]  /*01b0*/  SHF.R.U32.HI R150, RZ, 0x1, R124 ;  /* 0x00000001ff967819 */ /* 0x000fe4000001167c */
[C---:B------:R-:W-:Y:S01]  /*01c0*/  LOP3.LUT R159, R160.reuse, 0x8, RZ, 0xfc, !PT ;  /* 0x00000008a09f7812 */ /* 0x040fe200078efcff */
[----:B-1----:R-:W1:Y:S01]  /*01d0*/  MUFU.RCP R0, R0 ;  /* 0x0000000000007308 */ /* 0x002e620000001000 */
[C---:B------:R-:W-:Y:S02]  /*01e0*/  LOP3.LUT R158, R160.reuse, 0x10, RZ, 0xfc, !PT ;  /* 0x00000010a09e7812 */ /* 0x040fe400078efcff */
[----:B------:R-:W-:-:S02]  /*01f0*/  ISETP.GE.AND P3, PT, R160, c[0x0][0x17c], PT ;  /* 0x00005f00a0007a0c */ /* 0x000fc40003f66270 */
[----:B------:R-:W-:Y:S02]  /*0200*/  ISETP.GE.AND P6, PT, R159, c[0x0][0x17c], PT ;  /* 0x00005f009f007a0c */ /* 0x000fe40003fc6270 */
[C---:B------:R-:W-:Y:S02]  /*0210*/  LOP3.LUT R157, R160.reuse, 0x18, RZ, 0xfc, !PT ;  /* 0x00000018a09d7812 */ /* 0x040fe400078efcff */
[C---:B------:R-:W-:Y:S02]  /*0220*/  LOP3.LUT R156, R160.reuse, 0x20, RZ, 0xfc, !PT ;  /* 0x00000020a09c7812 */ /* 0x040fe400078efcff */
[C---:B------:R-:W-:Y:S02]  /*0230*/  LOP3.LUT R155, R160.reuse, 0x28, RZ, 0xfc, !PT ;  /* 0x00000028a09b7812 */ /* 0x040fe400078efcff */
[----:B------:R-:W-:Y:S02]  /*0240*/  LOP3.LUT R154, R160, 0x30, RZ, 0xfc, !PT ;  /* 0x00000030a09a7812 */ /* 0x000fe400078efcff */
[----:B------:R-:W-:-:S02]  /*0250*/  LOP3.LUT R150, R150, 0x38, RZ, 0xc0, !PT ;  /* 0x0000003896967812 */ /* 0x000fc400078ec0ff */
[----:B-1----:R-:W-:Y:S01]  /*0260*/  IADD3 R2, R0, 0xffffffe, RZ ;  /* 0x0ffffffe00027810 */ /* 0x002fe20007ffe0ff */
[----:B------:R-:W-:Y:S01]  /*0270*/  IMAD.MOV R0, RZ, RZ, -R9 ;  /* 0x000000ffff007224 */ /* 0x000fe200078e0a09 */
[----:B------:R-:W-:Y:S02]  /*0280*/  IABS R9, c[0x0][0x178] ;  /* 0x00005e0000097a13 */ /* 0x000fe40000000000 */
[----:B------:R1:W2:Y:S01]  /*0290*/  F2I.FTZ.U32.TRUNC.NTZ R3, R2 ;  /* 0x0000000200037305 */ /* 0x0002a2000021f000 */
[----:B------:R-:W-:Y:S01]  /*02a0*/  LOP3.LUT R161, R124, 0x10, RZ, 0xc0, !PT ;  /* 0x000000107ca17812 */ /* 0x000fe200078ec0ff */
[----:B-1----:R-:W-:Y:S02]  /*02b0*/  IMAD.MOV.U32 R2, RZ, RZ, RZ ;  /* 0x000000ffff027224 */ /* 0x002fe400078e00ff */
[----:B--2---:R-:W-:-:S04]  /*02c0*/  IMAD.MOV R6, RZ, RZ, -R3 ;  /* 0x000000ffff067224 */ /* 0x004fc800078e0a03 */
[----:B------:R-:W-:Y:S02]  /*02d0*/  IMAD R7, R6, R5, RZ ;  /* 0x0000000506077224 */ /* 0x000fe400078e02ff */
[----:B------:R-:W-:Y:S02]  /*02e0*/  IMAD.MOV.U32 R6, RZ, RZ, R8 ;  /* 0x000000ffff067224 */ /* 0x000fe400078e0008 */
[----:B------:R-:W-:-:S06]  /*02f0*/  IMAD.HI.U32 R3, R3, R7, R2 ;  /* 0x0000000703037227 */ /* 0x000fcc00078e0002 */
[----:B------:R-:W-:-:S04]  /*0300*/  IMAD.HI.U32 R117, R3, R6, RZ ;  /* 0x0000000603757227 */ /* 0x000fc800078e00ff */
[----:B------:R-:W-:-:S05]  /*0310*/  IMAD R0, R117, R0, R6 ;  /* 0x0000000075007224 */ /* 0x000fca00078e0206 */
[----:B------:R-:W-:-:S13]  /*0320*/  ISETP.GT.U32.AND P1, PT, R5, R0, PT ;  /* 0x000000000500720c */ /* 0x000fda0003f24070 */
[----:B------:R-:W-:Y:S01]  /*0330*/  @!P1 IMAD.IADD R0, R0, 0x1, -R5 ;  /* 0x0000000100009824 */ /* 0x000fe200078e0a05 */
[----:B------:R-:W-:Y:S02]  /*0340*/  @!P1 IADD3 R117, R117, 0x1, RZ ;  /* 0x0000000175759810 */ /* 0x000fe40007ffe0ff */
[----:B------:R-:W-:Y:S02]  /*0350*/  ISETP.NE.AND P1, PT, R115, RZ, PT ;  /* 0x000000ff7300720c */ /* 0x000fe40003f25270 */
[----:B------:R-:W-:Y:S02]  /*0360*/  ISETP.GE.U32.AND P0, PT, R0, R5, PT ;  /* 0x000000050000720c */ /* 0x000fe40003f06070 */
[----:B------:R-:W-:-:S04]  /*0370*/  LOP3.LUT R0, R4, R115, RZ, 0x3c, !PT ;  /* 0x0000007304007212 */ /* 0x000fc800078e3cff */
[----:B------:R-:W-:-:S07]  /*0380*/  ISETP.GE.AND P2, PT, R0, RZ, PT ;  /* 0x000000ff0000720c */ /* 0x000fce0003f46270 */
[----:B------:R-:W-:-:S06]  /*0390*/  @P0 IADD3 R117, R117, 0x1, RZ ;  /* 0x0000000175750810 */ /* 0x000fcc0007ffe0ff */
[----:B------:R-:W-:Y:S01]  /*03a0*/  @!P2 IMAD.MOV R117, RZ, RZ, -R117 ;  /* 0x000000ffff75a224 */ /* 0x000fe200078e0a75 */
[----:B------:R-:W-:-:S05]  /*03b0*/  @!P1 LOP3.LUT R117, RZ, R115, RZ, 0x33, !PT ;  /* 0x00000073ff759212 */ /* 0x000fca00078e33ff */
[----:B------:R-:W-:Y:S02]  /*03c0*/  IMAD R116, R117, R116, 0x1 ;  /* 0x0000000175747424 */ /* 0x000fe400078e0274 */
[----:B------:R-:W-:-:S03]  /*03d0*/  IMAD.MOV R5, RZ, RZ, -R117 ;  /* 0x000000ffff057224 */ /* 0x000fc600078e0a75 */
[----:B------:R-:W-:Y:S01]  /*03e0*/  IMNMX R116, R116, 0x8, PT ;  /* 0x0000000874747817 */ /* 0x000fe20003800200 */
[----:B------:R-:W-:-:S03]  /*03f0*/  IMAD R115, R115, R5, R4 ;  /* 0x0000000573737224 */ /* 0x000fc600078e0204 */
[-C--:B------:R-:W-:Y:S02]  /*0400*/  IABS R7, R116.reuse ;  /* 0x0000007400077213 */ /* 0x080fe40000000000 */
[----:B------:R-:W-:Y:S02]  /*0410*/  IABS R4, R116 ;  /* 0x0000007400047213 */ /* 0x000fe40000000000 */
[----:B------:R-:W1:Y:S08]  /*0420*/  I2F.RP R0, R7 ;  /* 0x0000000700007306 */ /* 0x000e700000209400 */
[----:B-1----:R-:W1:Y:S02]  /*0430*/  MUFU.RCP R0, R0 ;  /* 0x0000000000007308 */ /* 0x002e640000001000 */
[----:B-1----:R-:W-:-:S02]  /*0440*/  IADD3 R2, R0, 0xffffffe, RZ ;  /* 0x0ffffffe00027810 */ /* 0x002fc40007ffe0ff */
[----:B------:R-:W-:-:S04]  /*0450*/  IABS R0, R115 ;  /* 0x0000007300007213 */ /* 0x000fc80000000000 */
[----:B------:R1:W2:Y:S02]  /*0460*/  F2I.FTZ.U32.TRUNC.NTZ R3, R2 ;  /* 0x0000000200037305 */ /* 0x0002a4000021f000 */
[----:B-1----:R-:W-:Y:S02]  /*0470*/  IMAD.MOV.U32 R2, RZ, RZ, RZ ;  /* 0x000000ffff027224 */ /* 0x002fe400078e00ff */
[----:B--2---:R-:W-:-:S04]  /*0480*/  IMAD.MOV R6, RZ, RZ, -R3 ;  /* 0x000000ffff067224 */ /* 0x004fc800078e0a03 */
[----:B------:R-:W-:-:S04]  /*0490*/  IMAD R5, R6, R7, RZ ;  /* 0x0000000706057224 */ /* 0x000fc800078e02ff */
[----:B------:R-:W-:-:S04]  /*04a0*/  IMAD.HI.U32 R3, R3, R5, R2 ;  /* 0x0000000503037227 */ /* 0x000fc800078e0002 */
[----:B------:R-:W-:Y:S02]  /*04b0*/  IMAD.MOV R5, RZ, RZ, -R4 ;  /* 0x000000ffff057224 */ /* 0x000fe400078e0a04 */
[----:B------:R-:W1:Y:S01]  /*04c0*/  I2F.RP R4, R9 ;  /* 0x0000000900047306 */ /* 0x000e620000209400 */
[----:B------:R-:W-:-:S04]  /*04d0*/  IMAD.HI.U32 R114, R3, R0, RZ ;  /* 0x0000000003727227 */ /* 0x000fc800078e00ff */
[----:B------:R-:W-:-:S05]  /*04e0*/  IMAD R0, R114, R5, R0 ;  /* 0x0000000572007224 */ /* 0x000fca00078e0200 */
[----:B------:R-:W-:Y:S01]  /*04f0*/  ISETP.GT.U32.AND P1, PT, R7, R0, PT ;  /* 0x000000000700720c */ /* 0x000fe20003f24070 */
[----:B-1----:R-:W1:-:S12]  /*0500*/  MUFU.RCP R4, R4 ;  /* 0x0000000400047308 */ /* 0x002e580000001000 */
[----:B------:R-:W-:Y:S01]  /*0510*/  @!P1 IMAD.IADD R0, R0, 0x1, -R7 ;  /* 0x0000000100009824 */ /* 0x000fe200078e0a07 */
[----:B------:R-:W-:Y:S02]  /*0520*/  @!P1 IADD3 R114, R114, 0x1, RZ ;  /* 0x0000000172729810 */ /* 0x000fe40007ffe0ff */
[----:B------:R-:W-:Y:S02]  /*0530*/  ISETP.NE.AND P1, PT, R116, RZ, PT ;  /* 0x000000ff7400720c */ /* 0x000fe40003f25270 */
[----:B------:R-:W-:Y:S02]  /*0540*/  ISETP.GE.U32.AND P0, PT, R0, R7, PT ;  /* 0x000000070000720c */ /* 0x000fe40003f06070 */
[----:B------:R-:W-:Y:S02]  /*0550*/  LOP3.LUT R0, R115, R116, RZ, 0x3c, !PT ;  /* 0x0000007473007212 */ /* 0x000fe400078e3cff */
[----:B-1----:R-:W-:Y:S01]  /*0560*/  IADD3 R2, R4, 0xffffffe, RZ ;  /* 0x0ffffffe04027810 */ /* 0x002fe20007ffe0ff */
[----:B------:R-:W-:Y:S01]  /*0570*/  IMAD.MOV.U32 R4, RZ, RZ, 0x3f ;  /* 0x0000003fff047424 */ /* 0x000fe200078e00ff */
[----:B------:R-:W-:-:S02]  /*0580*/  ISETP.GE.AND P2, PT, R0, RZ, PT ;  /* 0x000000ff0000720c */ /* 0x000fc40003f46270 */
[----:B------:R1:W2:Y:S02]  /*0590*/  F2I.FTZ.U32.TRUNC.NTZ R3, R2 ;  /* 0x0000000200037305 */ /* 0x0002a4000021f000 */
[----:B------:R-:W-:-:S03]  /*05a0*/  IADD3 R4, R4, c[0x0][0x17c], RZ ;  /* 0x00005f0004047a10 */ /* 0x000fc60007ffe0ff */
[----:B------:R-:W-:Y:S02]  /*05b0*/  @P0 IADD3 R114, R114, 0x1, RZ ;  /* 0x0000000172720810 */ /* 0x000fe40007ffe0ff */
[----:B------:R-:W-:Y:S01]  /*05c0*/  ISETP.GT.AND P0, PT, R4, 0x3f, PT ;  /* 0x0000003f0400780c */ /* 0x000fe20003f04270 */
[----:B-1----:R-:W-:-:S03]  /*05d0*/  IMAD.MOV.U32 R2, RZ, RZ, RZ ;  /* 0x000000ffff027224 */ /* 0x002fc600078e00ff */
[----:B------:R-:W-:Y:S01]  /*05e0*/  @!P2 IMAD.MOV R114, RZ, RZ, -R114 ;  /* 0x000000ffff72a224 */ /* 0x000fe200078e0a72 */
[----:B------:R-:W-:Y:S02]  /*05f0*/  @!P1 LOP3.LUT R114, RZ, R116, RZ, 0x33, !PT ;  /* 0x00000074ff729212 */ /* 0x000fe400078e33ff */
[----:B------:R-:W-:Y:S01]  /*0600*/  ISETP.GE.AND P2, PT, R163, c[0x0][0x17c], PT ;  /* 0x00005f00a3007a0c */ /* 0x000fe20003f46270 */
[----:B--2---:R-:W-:Y:S02]  /*0610*/  IMAD.MOV R0, RZ, RZ, -R3 ;  /* 0x000000ffff007224 */ /* 0x004fe400078e0a03 */
[----:B------:R-:W-:Y:S02]  /*0620*/  IMAD R113, R114, 0x80, R113 ;  /* 0x0000008072717824 */ /* 0x000fe400078e0271 */
[----:B------:R-:W-:-:S03]  /*0630*/  IMAD R5, R0, R9, RZ ;  /* 0x0000000900057224 */ /* 0x000fc600078e02ff */
[----:B------:R-:W-:Y:S01]  /*0640*/  IABS R0, R113 ;  /* 0x0000007100007213 */ /* 0x000fe20000000000 */
[----:B------:R-:W-:Y:S01]  /*0650*/  IMAD.HI.U32 R2, R3, R5, R2 ;  /* 0x0000000503027227 */ /* 0x000fe200078e0002 */
[----:B------:R-:W-:-:S04]  /*0660*/  SEL R5, RZ, 0x10, !P0 ;  /* 0x00000010ff057807 */ /* 0x000fc80004000000 */
[----:B------:R-:W-:Y:S01]  /*0670*/  SEL R6, R5, RZ, !P4 ;  /* 0x000000ff05067207 */ /* 0x000fe20006000000 */
[----:B------:R-:W-:Y:S01]  /*0680*/  IMAD.HI.U32 R2, R2, R0, RZ ;  /* 0x0000000002027227 */ /* 0x000fe200078e00ff */
[----:B------:R-:W-:Y:S02]  /*0690*/  ISETP.GE.AND P4, PT, R113, RZ, PT ;  /* 0x000000ff7100720c */ /* 0x000fe40003f86270 */
[C---:B------:R-:W-:Y:S01]  /*06a0*/  SEL R3, R5.reuse, RZ, !P3 ;  /* 0x000000ff05037207 */ /* 0x040fe20005800000 */
[----:B------:R-:W-:Y:S01]  /*06b0*/  IMAD.MOV R2, RZ, RZ, -R2 ;  /* 0x000000ffff027224 */ /* 0x000fe200078e0a02 */
[----:B------:R-:W-:Y:S02]  /*06c0*/  SEL R13, R5, RZ, !P6 ;  /* 0x000000ff050d7207 */ /* 0x000fe40007000000 */
[----:B------:R-:W-:Y:S01]  /*06d0*/  ISETP.GE.AND P6, PT, R157, c[0x0][0x17c], PT ;  /* 0x00005f009d007a0c */ /* 0x000fe20003fc6270 */
[----:B------:R-:W-:Y:S01]  /*06e0*/  IMAD R0, R9, R2, R0 ;  /* 0x0000000209007224 */ /* 0x000fe200078e0200 */
[----:B------:R-:W-:-:S02]  /*06f0*/  SEL R2, R5, RZ, !P2 ;  /* 0x000000ff05027207 */ /* 0x000fc40005000000 */
[----:B------:R-:W-:Y:S02]  /*0700*/  ISETP.NE.U32.AND P5, PT, R3, RZ, PT ;  /* 0x000000ff0300720c */ /* 0x000fe40003fa5070 */
[----:B------:R-:W-:Y:S02]  /*0710*/  ISETP.GT.U32.AND P1, PT, R9, R0, PT ;  /* 0x000000000900720c */ /* 0x000fe40003f24070 */
[----:B------:R-:W-:Y:S02]  /*0720*/  ISETP.NE.U32.AND P2, PT, R2, RZ, PT ;  /* 0x000000ff0200720c */ /* 0x000fe40003f45070 */
[----:B------:R-:W-:Y:S02]  /*0730*/  LOP3.LUT R2, R165, 0x38, R124, 0x48, !PT ;  /* 0x00000038a5027812 */ /* 0x000fe400078e487c */
[----:B------:R-:W-:Y:S02]  /*0740*/  SEL R17, R5, RZ, !P6 ;  /* 0x000000ff05117207 */ /* 0x000fe40007000000 */
[----:B------:R-:W-:Y:S01]  /*0750*/  LOP3.LUT R151, R2, 0x3c0, R165, 0xf8, !PT ;  /* 0x000003c002977812 */ /* 0x000fe200078ef8a5 */
[----:B------:R-:W-:Y:S01]  /*0760*/  IMAD.WIDE.U32 R2, R163, R118, c[0x0][0x160] ;  /* 0x00005800a3027625 */ /* 0x000fe200078e0076 */
[----:B------:R-:W-:-:S02]  /*0770*/  ISETP.GE.AND P6, PT, R155, c[0x0][0x17c], PT ;  /* 0x00005f009b007a0c */ /* 0x000fc40003fc6270 */
[----:B------:R-:W-:Y:S01]  /*0780*/  ISETP.NE.U32.AND P3, PT, R6, RZ, PT ;  /* 0x000000ff0600720c */ /* 0x000fe20003f65070 */
[--C-:B------:R-:W-:Y:S01]  /*0790*/  @!P1 IMAD.IADD R0, R0, 0x1, -R9.reuse ;  /* 0x0000000100009824 */ /* 0x100fe200078e0a09 */
[----:B------:R-:W-:Y:S01]  /*07a0*/  SEL R20, R5, RZ, !P6 ;  /* 0x000000ff05147207 */ /* 0x000fe20007000000 */
[----:B------:R-:W-:Y:S01]  /*07b0*/  IMAD.SHL.U32 R151, R151, 0x2, RZ ;  /* 0x0000000297977824 */ /* 0x000fe200078e00ff */
[----:B------:R-:W-:Y:S02]  /*07c0*/  ISETP.GT.AND P6, PT, R4, 0x7f, PT ;  /* 0x0000007f0400780c */ /* 0x000fe40003fc4270 */
[----:B------:R-:W-:Y:S02]  /*07d0*/  ISETP.GT.U32.AND P1, PT, R9, R0, PT ;  /* 0x000000000900720c */ /* 0x000fe40003f24070 */
[----:B------:R1:W-:Y:S04]  /*07e0*/  LDGSTS.E.BYPASS.128 [R151+0xc000], [R2.64], P2 ;  /* 0x0c00000002977fae */ /* 0x0003e80009101c4a */
[----:B------:R1:W-:Y:S04]  /*07f0*/  LDGSTS.E.BYPASS.128 [R151+0xc800], [R2.64], P2 ;  /* 0x0c80000002977fae */ /* 0x0003e80009101c4a */
[----:B------:R1:W-:Y:S03]  /*0800*/  LDGSTS.E.BYPASS.128 [R151+0xd000], [R2.64], P2 ;  /* 0x0d00000002977fae */ /* 0x0003e60009101c4a */
[----:B------:R-:W-:Y:S01]  /*0810*/  @!P1 IMAD.IADD R0, R0, 0x1, -R9 ;  /* 0x0000000100009824 */ /* 0x000fe200078e0a09 */
[----:B------:R-:W-:Y:S01]  /*0820*/  ISETP.NE.AND P1, PT, RZ, c[0x0][0x178], PT ;  /* 0x00005e00ff007a0c */ /* 0x000fe20003f25270 */
[----:B------:R1:W-:Y:S01]  /*0830*/  LDGSTS.E.BYPASS.128 [R151+0xd800], [R2.64], P2 ;  /* 0x0d80000002977fae */ /* 0x0003e20009101c4a */
[----:B------:R-:W-:Y:S01]  /*0840*/  ISETP.GE.AND P2, PT, R154, c[0x0][0x17c], PT ;  /* 0x00005f009a007a0c */ /* 0x000fe20003f46270 */
[----:B------:R-:W-:Y:S01]  /*0850*/  @!P4 IMAD.MOV R0, RZ, RZ, -R0 ;  /* 0x000000ffff00c224 */ /* 0x000fe200078e0a00 */
[----:B------:R-:W-:Y:S01]  /*0860*/  ISETP.GE.AND P4, PT, R158, c[0x0][0x17c], PT ;  /* 0x00005f009e007a0c */ /* 0x000fe20003f86270 */
[----:B------:R-:W0:Y:S01]  /*0870*/  LDGDEPBAR ;  /* 0x00000000000079af */ /* 0x000e220000000000 */
[----:B------:R-:W-:-:S02]  /*0880*/  SEL R14, R5, RZ, !P2 ;  /* 0x000000ff050e7207 */ /* 0x000fc40005000000 */
[----:B------:R-:W-:Y:S02]  /*0890*/  SEL R15, R5, RZ, !P4 ;  /* 0x000000ff050f7207 */ /* 0x000fe40006000000 */
[----:B------:R-:W-:Y:S02]  /*08a0*/  ISETP.GE.AND P4, PT, R156, c[0x0][0x17c], PT ;  /* 0x00005f009c007a0c */ /* 0x000fe40003f86270 */
[----:B------:R-:W-:Y:S02]  /*08b0*/  ISETP.GE.AND P2, PT, R159, UR4, PT ;  /* 0x000000049f007c0c */ /* 0x000fe4000bf46270 */
[----:B------:R-:W-:Y:S02]  /*08c0*/  SEL R19, R5, RZ, !P4 ;  /* 0x000000ff05137207 */ /* 0x000fe40006000000 */
[----:B------:R-:W-:Y:S02]  /*08d0*/  ISETP.GE.AND P4, PT, R152, UR4, PT ;  /* 0x0000000498007c0c */ /* 0x000fe4000bf86270 */
[----:B------:R-:W-:-:S02]  /*08e0*/  @!P1 LOP3.LUT R0, RZ, c[0x0][0x178], RZ, 0x33, !PT ;  /* 0x00005e00ff009a12 */ /* 0x000fc400078e33ff */
[----:B------:R-:W-:Y:S02]  /*08f0*/  SEL R6, RZ, 0x10, P4 ;  /* 0x00000010ff067807 */ /* 0x000fe40002000000 */
[----:B------:R-:W-:Y:S01]  /*0900*/  ISETP.GE.AND P1, PT, R163, UR4, PT ;  /* 0x00000004a3007c0c */ /* 0x000fe2000bf26270 */
[----:B------:R-:W-:Y:S01]  /*0910*/  IMAD R111, R152, c[0x0][0x184], R0 ;  /* 0x00006100986f7a24 */ /* 0x000fe200078e0200 */
[----:B------:R-:W-:Y:S02]  /*0920*/  SEL R7, R6, RZ, P6 ;  /* 0x000000ff06077207 */ /* 0x000fe40003000000 */
[----:B------:R-:W-:Y:S02]  /*0930*/  ISETP.GE.AND P4, PT, R160, UR4, PT ;  /* 0x00000004a0007c0c */ /* 0x000fe4000bf86270 */
[----:B------:R-:W-:Y:S02]  /*0940*/  SEL R6, RZ, 0x10, P1 ;  /* 0x00000010ff067807 */ /* 0x000fe40000800000 */
[----:B------:R-:W-:-:S02]  /*0950*/  ISETP.NE.U32.AND P1, PT, R7, RZ, PT ;  /* 0x000000ff0700720c */ /* 0x000fc40003f25070 */
[----:B------:R-:W-:Y:S02]  /*0960*/  SEL R7, RZ, 0x10, P4 ;  /* 0x00000010ff077807 */ /* 0x000fe40002000000 */
[----:B------:R-:W-:Y:S02]  /*0970*/  ISETP.GE.AND P4, PT, R158, UR4, PT ;  /* 0x000000049e007c0c */ /* 0x000fe4000bf86270 */
[----:B------:R-:W-:Y:S02]  /*0980*/  LOP3.LUT R5, R150, 0x78, R165, 0x78, !PT ;  /* 0x0000007896057812 */ /* 0x000fe400078e78a5 */
[----:B------:R-:W-:Y:S02]  /*0990*/  SEL R8, RZ, 0x10, P2 ;  /* 0x00000010ff087807 */ /* 0x000fe40001000000 */
[----:B------:R-:W-:Y:S01]  /*09a0*/  ISETP.GE.AND P2, PT, R157, UR4, PT ;  /* 0x000000049d007c0c */ /* 0x000fe2000bf46270 */
[----:B------:R-:W-:Y:S01]  /*09b0*/  IMAD R5, R160, 0x80, R5 ;  /* 0x00000080a0057824 */ /* 0x000fe200078e0205 */
[----:B------:R-:W-:-:S02]  /*09c0*/  SEL R9, RZ, 0x10, P4 ;  /* 0x00000010ff097807 */ /* 0x000fc40002000000 */
[----:B------:R-:W-:Y:S01]  /*09d0*/  ISETP.GE.AND P4, PT, R156, UR4, PT ;  /* 0x000000049c007c0c */ /* 0x000fe2000bf86270 */
[----:B------:R-:W-:Y:S01]  /*09e0*/  IMAD.SHL.U32 R149, R5, 0x2, RZ ;  /* 0x0000000205957824 */ /* 0x000fe200078e00ff */
[----:B------:R-:W-:Y:S01]  /*09f0*/  SEL R10, RZ, 0x10, P2 ;  /* 0x00000010ff0a7807 */ /* 0x000fe20001000000 */
[----:B------:R-:W-:Y:S01]  /*0a00*/  IMAD R5, R160, c[0x0][0x184], R0 ;  /* 0x00006100a0057a24 */ /* 0x000fe200078e0200 */
[----:B------:R-:W-:Y:S02]  /*0a10*/  ISETP.GE.AND P2, PT, R155, UR4, PT ;  /* 0x000000049b007c0c */ /* 0x000fe4000bf46270 */
[----:B------:R-:W-:Y:S01]  /*0a20*/  SEL R11, RZ, 0x10, P4 ;  /* 0x00000010ff0b7807 */ /* 0x000fe20002000000 */
[----:B------:R-:W-:Y:S01]  /*0a30*/  IMAD R31, R30, 0x8, R5 ;  /* 0x000000081e1f7824 */ /* 0x000fe200078e0205 */
[----:B------:R-:W-:Y:S01]  /*0a40*/  ISETP.GE.AND P4, PT, R154, UR4, PT ;  /* 0x000000049a007c0c */ /* 0x000fe2000bf86270 */
[----:B------:R-:W-:Y:S01]  /*0a50*/  UIADD3 UR4, UR5, -0x80, URZ ;  /* 0xffffff8005047890 */ /* 0x000fe2000fffe03f */
[----:B------:R-:W-:Y:S01]  /*0a60*/  SEL R12, RZ, 0x10, P2 ;  /* 0x00000010ff0c7807 */ /* 0x000fe20001000000 */
[----:B------:R-:W-:Y:S01]  /*0a70*/  IMAD R33, R30, 0x8, R31 ;  /* 0x000000081e217824 */ /* 0x000fe200078e021f */
[----:B------:R-:W-:-:S02]  /*0a80*/  ISETP.NE.U32.AND P2, PT, R13, RZ, PT ;  /* 0x000000ff0d00720c */ /* 0x000fc40003f45070 */
[----:B------:R-:W-:Y:S01]  /*0a90*/  SEL R16, R6, RZ, P6 ;  /* 0x000000ff06107207 */ /* 0x000fe20003000000 */
[C---:B------:R-:W-:Y:S01]  /*0aa0*/  IMAD R35, R30.reuse, 0x8, R33 ;  /* 0x000000081e237824 */ /* 0x040fe200078e0221 */
[----:B------:R-:W-:Y:S01]  /*0ab0*/  SEL R18, R7, RZ, P6 ;  /* 0x000000ff07127207 */ /* 0x000fe20003000000 */
[-C--:B------:R-:W-:Y:S01]  /*0ac0*/  IMAD.WIDE R6, R5, R118.reuse, c[0x0][0x168] ;  /* 0x00005a0005067625 */ /* 0x080fe200078e0276 */
[----:B------:R-:W-:Y:S02]  /*0ad0*/  SEL R13, RZ, 0x10, P4 ;  /* 0x00000010ff0d7807 */ /* 0x000fe40002000000 */
[----:B------:R-:W-:Y:S01]  /*0ae0*/  ISETP.NE.U32.AND P4, PT, R15, RZ, PT ;  /* 0x000000ff0f00720c */ /* 0x000fe20003f85070 */
[----:B------:R-:W-:Y:S01]  /*0af0*/  IMAD R101, R30, 0x8, R35 ;  /* 0x000000081e657824 */ /* 0x000fe200078e0223 */
[----:B------:R-:W-:Y:S01]  /*0b00*/  SEL R22, R8, RZ, P6 ;  /* 0x000000ff08167207 */ /* 0x000fe20003000000 */
[----:B------:R2:W-:Y:S01]  /*0b10*/  LDGSTS.E.BYPASS.128 [R149], [R6.64], P5 ;  /* 0x0000000006957fae */ /* 0x0005e2000a901c4a */
[----:B------:R-:W-:Y:S01]  /*0b20*/  SEL R23, R9, RZ, P6 ;  /* 0x000000ff09177207 */ /* 0x000fe20003000000 */
[----:B------:R-:W-:Y:S01]  /*0b30*/  IMAD.WIDE R8, R31, R118, c[0x0][0x168] ;  /* 0x00005a001f087625 */ /* 0x000fe200078e0276 */
[----:B------:R-:W-:-:S02]  /*0b40*/  SEL R24, R10, RZ, P6 ;  /* 0x000000ff0a187207 */ /* 0x000fc40003000000 */
[----:B------:R-:W-:Y:S01]  /*0b50*/  SEL R25, R11, RZ, P6 ;  /* 0x000000ff0b197207 */ /* 0x000fe20003000000 */
[-C--:B------:R-:W-:Y:S01]  /*0b60*/  IMAD.WIDE R10, R33, R118.reuse, c[0x0][0x168] ;  /* 0x00005a00210a7625 */ /* 0x080fe200078e0276 */
[----:B------:R-:W-:Y:S01]  /*0b70*/  SEL R26, R12, RZ, P6 ;  /* 0x000000ff0c1a7207 */ /* 0x000fe20003000000 */
[----:B------:R3:W-:Y:S01]  /*0b80*/  LDGSTS.E.BYPASS.128 [R149+0x800], [R8.64], P2 ;  /* 0x0080000008957fae */ /* 0x0007e20009101c4a */
[----:B------:R-:W-:Y:S01]  /*0b90*/  SEL R27, R13, RZ, P6 ;  /* 0x000000ff0d1b7207 */ /* 0x000fe20003000000 */
[----:B------:R-:W-:Y:S01]  /*0ba0*/  IMAD.WIDE R12, R35, R118, c[0x0][0x168] ;  /* 0x00005a00230c7625 */ /* 0x000fe200078e0276 */
[----:B------:R-:W-:Y:S01]  /*0bb0*/  ISETP.GE.AND P6, PT, R163, UR4, PT ;  /* 0x00000004a3007c0c */ /* 0x000fe2000bfc6270 */
[----:B------:R4:W-:Y:S01]  /*0bc0*/  LDGSTS.E.BYPASS.128 [R149+0x1000], [R10.64], P4 ;  /* 0x010000000a957fae */ /* 0x0009e2000a101c4a */
[----:B------:R-:W-:Y:S01]  /*0bd0*/  ISETP.GE.AND P5, PT, R160, UR4, PT ;  /* 0x00000004a0007c0c */ /* 0x000fe2000bfa6270 */
[----:B------:R-:W-:Y:S01]  /*0be0*/  IMAD R103, R30, 0x8, R101 ;  /* 0x000000081e677824 */ /* 0x000fe200078e0265 */
[----:B------:R-:W-:Y:S01]  /*0bf0*/  SEL R28, RZ, 0x10, P6 ;  /* 0x00000010ff1c7807 */ /* 0x000fe20003000000 */
[----:B--2---:R-:W-:Y:S01]  /*0c00*/  IMAD.WIDE R6, R153, 0x2, R6 ;  /* 0x0000000299067825 */ /* 0x004fe200078e0206 */
[----:B------:R-:W-:-:S02]  /*0c10*/  ISETP.NE.U32.AND P6, PT, R17, RZ, PT ;  /* 0x000000ff1100720c */ /* 0x000fc40003fc5070 */
[----:B------:R-:W-:Y:S01]  /*0c20*/  SEL R29, RZ, 0x10, P5 ;  /* 0x00000010ff1d7807 */ /* 0x000fe20002800000 */
[----:B------:R-:W-:Y:S01]  /*0c30*/  IMAD R109, R30, 0x8, R103 ;  /* 0x000000081e6d7824 */ /* 0x000fe200078e0267 */
[----:B------:R-:W-:Y:S01]  /*0c40*/  ISETP.NE.U32.AND P5, PT, R19, RZ, PT ;  /* 0x000000ff1300720c */ /* 0x000fe20003fa5070 */
[----:B---3--:R-:W-:Y:S01]  /*0c50*/  IMAD.WIDE R8, R153, 0x2, R8 ;  /* 0x0000000299087825 */ /* 0x008fe200078e0208 */
[----:B------:R-:W-:Y:S02]  /*0c60*/  ISETP.NE.U32.AND P2, PT, R20, RZ, PT ;  /* 0x000000ff1400720c */ /* 0x000fe40003f45070 */
[----:B------:R-:W-:Y:S01]  /*0c70*/  ISETP.NE.U32.AND P4, PT, R14, RZ, PT ;  /* 0x000000ff0e00720c */ /* 0x000fe20003f85070 */
[----:B------:R-:W-:-:S04]  /*0c80*/  IMAD.WIDE R14, R101, R118, c[0x0][0x168] ;  /* 0x00005a00650e7625 */ /* 0x000fc800078e0276 */
[----:B------:R2:W-:Y:S01]  /*0c90*/  LDGSTS.E.BYPASS.128 [R149+0x1800], [R12.64], P6 ;  /* 0x018000000c957fae */ /* 0x0005e2000b101c4a */
[----:B------:R-:W-:Y:S01]  /*0ca0*/  ISETP.NE.U32.AND P6, PT, R16, RZ, PT ;  /* 0x000000ff1000720c */ /* 0x000fe20003fc5070 */
[-C--:B------:R-:W-:Y:S02]  /*0cb0*/  IMAD.WIDE R16, R103, R118.reuse, c[0x0][0x168] ;  /* 0x00005a0067107625 */ /* 0x080fe400078e0276 */
[----:B------:R3:W-:Y:S01]  /*0cc0*/  LDGSTS.E.BYPASS.128 [R149+0x2000], [R14.64], P5 ;  /* 0x020000000e957fae */ /* 0x0007e2000a901c4a */
[----:B------:R-:W-:Y:S01]  /*0cd0*/  ISETP.NE.U32.AND P5, PT, R18, RZ, PT ;  /* 0x000000ff1200720c */ /* 0x000fe20003fa5070 */
[-C--:B------:R-:W-:Y:S02]  /*0ce0*/  IMAD.WIDE R18, R109, R118.reuse, c[0x0][0x168] ;  /* 0x00005a006d127625 */ /* 0x080fe400078e0276 */
[----:B------:R5:W-:Y:S01]  /*0cf0*/  LDGSTS.E.BYPASS.128 [R149+0x2800], [R16.64], P2 ;  /* 0x0280000010957fae */ /* 0x000be20009101c4a */
[----:B------:R-:W-:Y:S01]  /*0d00*/  ISETP.NE.U32.AND P2, PT, R22, RZ, PT ;  /* 0x000000ff1600720c */ /* 0x000fe20003f45070 */
[----:B------:R-:W-:-:S02]  /*0d10*/  IMAD.WIDE R20, R111, R118, c[0x0][0x168] ;  /* 0x00005a006f147625 */ /* 0x000fc400078e0276 */
[----:B------:R1:W-:Y:S01]  /*0d20*/  LDGSTS.E.BYPASS.128 [R149+0x3000], [R18.64], P4 ;  /* 0x0300000012957fae */ /* 0x0003e2000a101c4a */
[----:B------:R-:W-:Y:S01]  /*0d30*/  ISETP.NE.U32.AND P4, PT, R23, RZ, PT ;  /* 0x000000ff1700720c */ /* 0x000fe20003f85070 */
[C---:B----4-:R-:W-:Y:S02]  /*0d40*/  IMAD.WIDE R10, R153.reuse, 0x2, R10 ;  /* 0x00000002990a7825 */ /* 0x050fe400078e020a */
[----:B------:R4:W-:Y:S01]  /*0d50*/  LDGSTS.E.BYPASS.128 [R149+0x3800], [R20.64], P3 ;  /* 0x0380000014957fae */ /* 0x0009e20009901c4a */
[----:B------:R-:W-:Y:S01]  /*0d60*/  ISETP.NE.U32.AND P3, PT, R24, RZ, PT ;  /* 0x000000ff1800720c */ /* 0x000fe20003f65070 */
[C---:B--2---:R-:W-:Y:S02]  /*0d70*/  IMAD.WIDE R12, R153.reuse, 0x2, R12 ;  /* 0x00000002990c7825 */ /* 0x044fe400078e020c */
[----:B------:R-:W0:Y:S02]  /*0d80*/  LDGDEPBAR ;  /* 0x00000000000079af */ /* 0x000e240000000000 */
[----:B---3--:R-:W-:-:S02]  /*0d90*/  IMAD.WIDE R14, R153, 0x2, R14 ;  /* 0x00000002990e7825 */ /* 0x008fc400078e020e */
[----:B------:R-:W-:Y:S02]  /*0da0*/  BAR.SYNC.DEFER_BLOCKING 0x0 ;  /* 0x0000000000007b1d */ /* 0x000fe40000010000 */
[----:B-----5:R-:W-:-:S04]  /*0db0*/  IMAD.WIDE R16, R153, 0x2, R16 ;  /* 0x0000000299107825 */ /* 0x020fc800078e0210 */
[----:B-1----:R-:W-:-:S04]  /*0dc0*/  IMAD.WIDE R18, R153, 0x2, R18 ;  /* 0x0000000299127825 */ /* 0x002fc800078e0212 */
[----:B----4-:R-:W-:Y:S01]  /*0dd0*/  IMAD.WIDE R20, R153, 0x2, R20 ;  /* 0x0000000299147825 */ /* 0x010fe200078e0214 */
[----:B------:R-:W-:Y:S01]  /*0de0*/  @!PT LDS RZ, [RZ] ;  /* 0x00000000fffff984 */ /* 0x000fe20000000800 */
[----:B------:R-:W-:Y:S01]  /*0df0*/  @!PT LDS RZ, [RZ] ;  /* 0x00000000fffff984 */ /* 0x000fe20000000800 */
[----:B------:R-:W-:Y:S01]  /*0e00*/  @!PT LDS RZ, [RZ] ;  /* 0x00000000fffff984 */ /* 0x000fe20000000800 */
[----:B------:R1:W-:Y:S04]  /*0e10*/  LDGSTS.E.BYPASS.128 [R151+0xe000], [R2.64+0x80], P6 ;  /* 0x0e00008002977fae */ /* 0x0003e8000b101c4a */
[----:B------:R1:W-:Y:S04]  /*0e20*/  LDGSTS.E.BYPASS.128 [R151+0xe800], [R2.64+0x80], P6 ;  /* 0x0e80008002977fae */ /* 0x0003e8000b101c4a */
[----:B------:R1:W-:Y:S04]  /*0e30*/  LDGSTS.E.BYPASS.128 [R151+0xf000], [R2.64+0x80], P6 ;  /* 0x0f00008002977fae */ /* 0x0003e8000b101c4a */
[----:B------:R1:W-:Y:S01]  /*0e40*/  LDGSTS.E.BYPASS.128 [R151+0xf800], [R2.64+0x80], P6 ;  /* 0x0f80008002977fae */ /* 0x0003e2000b101c4a */
[----:B------:R-:W-:-:S03]  /*0e50*/  ISETP.NE.U32.AND P6, PT, R25, RZ, PT ;  /* 0x000000ff1900720c */ /* 0x000fc60003fc5070 */
[----:B------:R-:W0:Y:S04]  /*0e60*/  LDGDEPBAR ;  /* 0x00000000000079af */ /* 0x000e280000000000 */
[----:B------:R2:W-:Y:S01]  /*0e70*/  LDGSTS.E.BYPASS.128 [R149+0x4000], [R6.64], P5 ;  /* 0x0400000006957fae */ /* 0x0005e2000a901c4a */
[----:B------:R-:W-:-:S03]  /*0e80*/  ISETP.NE.U32.AND P5, PT, R26, RZ, PT ;  /* 0x000000ff1a00720c */ /* 0x000fc60003fa5070 */
[----:B------:R3:W-:Y:S01]  /*0e90*/  LDGSTS.E.BYPASS.128 [R149+0x4800], [R8.64], P2 ;  /* 0x0480000008957fae */ /* 0x0007e20009101c4a */
[----:B------:R-:W-:-:S03]  /*0ea0*/  ISETP.GT.AND P2, PT, R4, 0xbf, PT ;  /* 0x000000bf0400780c */ /* 0x000fc60003f44270 */
[----:B------:R4:W-:Y:S01]  /*0eb0*/  LDGSTS.E.BYPASS.128 [R149+0x5000], [R10.64], P4 ;  /* 0x050000000a957fae */ /* 0x0009e2000a101c4a */
[----:B------:R-:W-:Y:S02]  /*0ec0*/  ISETP.NE.U32.AND P4, PT, R27, RZ, PT ;  /* 0x000000ff1b00720c */ /* 0x000fe40003f85070 */
[----:B------:R-:W-:Y:S01]  /*0ed0*/  SEL R28, R28, RZ, P2 ;  /* 0x000000ff1c1c7207 */ /* 0x000fe20001000000 */
[----:B------:R5:W-:Y:S01]  /*0ee0*/  LDGSTS.E.BYPASS.128 [R149+0x5800], [R12.64], P3 ;  /* 0x058000000c957fae */ /* 0x000be20009901c4a */
[----:B------:R-:W-:Y:S01]  /*0ef0*/  ISETP.GE.AND P3, PT, R159, UR4, PT ;  /* 0x000000049f007c0c */ /* 0x000fe2000bf66270 */
[----:B--2---:R-:W-:Y:S01]  /*0f00*/  IMAD.WIDE R6, R153, 0x2, R6 ;  /* 0x0000000299067825 */ /* 0x004fe200078e0206 */
[----:B------:R-:W-:Y:S01]  /*0f10*/  SEL R29, R29, RZ, P2 ;  /* 0x000000ff1d1d7207 */ /* 0x000fe20001000000 */
[----:B------:R2:W-:Y:S01]  /*0f20*/  LDGSTS.E.BYPASS.128 [R149+0x6000], [R14.64], P6 ;  /* 0x060000000e957fae */ /* 0x0005e2000b101c4a */
[----:B------:R-:W-:Y:S01]  /*0f30*/  SEL R0, RZ, 0x10, P3 ;  /* 0x00000010ff007807 */ /* 0x000fe20001800000 */
[C---:B---3--:R-:W-:Y:S01]  /*0f40*/  IMAD.WIDE R8, R153.reuse, 0x2, R8 ;  /* 0x0000000299087825 */ /* 0x048fe200078e0208 */
[----:B------:R-:W-:Y:S01]  /*0f50*/  ISETP.NE.U32.AND P3, PT, R28, RZ, PT ;  /* 0x000000ff1c00720c */ /* 0x000fe20003f65070 */
[----:B------:R3:W-:Y:S01]  /*0f60*/  LDGSTS.E.BYPASS.128 [R149+0x6800], [R16.64], P5 ;  /* 0x0680000010957fae */ /* 0x0007e2000a901c4a */
[----:B------:R-:W-:Y:S01]  /*0f70*/  ISETP.GE.AND P6, PT, R158, UR4, PT ;  /* 0x000000049e007c0c */ /* 0x000fe2000bfc6270 */
[C---:B----4-:R-:W-:Y:S01]  /*0f80*/  IMAD.WIDE R10, R153.reuse, 0x2, R10 ;  /* 0x00000002990a7825 */ /* 0x050fe200078e020a */
[----:B------:R-:W-:Y:S01]  /*0f90*/  SEL R0, R0, RZ, P2 ;  /* 0x000000ff00007207 */ /* 0x000fe20001000000 */
[----:B------:R4:W-:Y:S01]  /*0fa0*/  LDGSTS.E.BYPASS.128 [R149+0x7000], [R18.64], P4 ;  /* 0x0700000012957fae */ /* 0x0009e2000a101c4a */
[----:B------:R-:W-:Y:S01]  /*0fb0*/  SEL R22, RZ, 0x10, P6 ;  /* 0x00000010ff167807 */ /* 0x000fe20003000000 */
[----:B-----5:R-:W-:Y:S01]  /*0fc0*/  IMAD.WIDE R12, R153, 0x2, R12 ;  /* 0x00000002990c7825 */ /* 0x020fe200078e020c */
[----:B------:R-:W-:Y:S01]  /*0fd0*/  ISETP.NE.U32.AND P6, PT, R29, RZ, PT ;  /* 0x000000ff1d00720c */ /* 0x000fe20003fc5070 */
[----:B------:R5:W-:Y:S01]  /*0fe0*/  LDGSTS.E.BYPASS.128 [R149+0x7800], [R20.64], P1 ;  /* 0x0780000014957fae */ /* 0x000be20008901c4a */
[----:B------:R-:W-:Y:S01]  /*0ff0*/  ISETP.GE.AND P1, PT, R157, UR4, PT ;  /* 0x000000049d007c0c */ /* 0x000fe2000bf26270 */
[C---:B--2---:R-:W-:Y:S01]  /*1000*/  IMAD.WIDE R14, R153.reuse, 0x2, R14 ;  /* 0x00000002990e7825 */ /* 0x044fe200078e020e */
[----:B------:R-:W-:Y:S01]  /*1010*/  ISETP.NE.U32.AND P5, PT, R0, RZ, PT ;  /* 0x000000ff0000720c */ /* 0x000fe20003fa5070 */
[----:B------:R-:W0:Y:S01]  /*1020*/  LDGDEPBAR ;  /* 0x00000000000079af */ /* 0x000e220000000000 */
[----:B------:R-:W-:Y:S01]  /*1030*/  SEL R0, RZ, 0x10, P1 ;  /* 0x00000010ff007807 */ /* 0x000fe20000800000 */
[C---:B---3--:R-:W-:Y:S01]  /*1040*/  IMAD.WIDE R16, R153.reuse, 0x2, R16 ;  /* 0x0000000299107825 */ /* 0x048fe200078e0210 */
[----:B------:R-:W-:Y:S01]  /*1050*/  SEL R22, R22, RZ, P2 ;  /* 0x000000ff16167207 */ /* 0x000fe20001000000 */
[----:B------:R-:W-:Y:S01]  /*1060*/  BAR.SYNC.DEFER_BLOCKING 0x0 ;  /* 0x0000000000007b1d */ /* 0x000fe20000010000 */
[----:B------:R-:W-:Y:S01]  /*1070*/  ISETP.GE.AND P1, PT, R156, UR4, PT ;  /* 0x000000049c007c0c */ /* 0x000fe2000bf26270 */
[----:B----4-:R-:W-:Y:S01]  /*1080*/  IMAD.WIDE R18, R153, 0x2, R18 ;  /* 0x0000000299127825 */ /* 0x010fe200078e0212 */
[----:B------:R-:W-:-:S02]  /*1090*/  SEL R0, R0, RZ, P2 ;  /* 0x000000ff00007207 */ /* 0x000fc40001000000 */
[----:B------:R-:W-:Y:S01]  /*10a0*/  ISETP.NE.U32.AND P4, PT, R22, RZ, PT ;  /* 0x000000ff1600720c */ /* 0x000fe20003f85070 */
[----:B-----5:R-:W-:Y:S01]  /*10b0*/  IMAD.WIDE R20, R153, 0x2, R20 ;  /* 0x0000000299147825 */ /* 0x020fe200078e0214 */
[----:B------:R-:W-:Y:S02]  /*10c0*/  SEL R22, RZ, 0x10, P1 ;  /* 0x00000010ff167807 */ /* 0x000fe40000800000 */
[----:B------:R-:W-:Y:S02]  /*10d0*/  ISETP.NE.U32.AND P1, PT, R0, RZ, PT ;  /* 0x000000ff0000720c */ /* 0x000fe40003f25070 */
[----:B------:R-:W-:Y:S01]  /*10e0*/  SEL R22, R22, RZ, P2 ;  /* 0x000000ff16167207 */ /* 0x000fe20001000000 */
[----:B------:R-:W-:Y:S01]  /*10f0*/  @!PT LDS RZ, [RZ] ;  /* 0x00000000fffff984 */ /* 0x000fe20000000800 */
[----:B------:R-:W-:Y:S01]  /*1100*/  @!PT LDS RZ, [RZ] ;  /* 0x00000000fffff984 */ /* 0x000fe20000000800 */
[----:B------:R-:W-:Y:S01]  /*1110*/  @!PT LDS RZ, [RZ] ;  /* 0x00000000fffff984 */ /* 0x000fe20000000800 */
[----:B------:R1:W-:Y:S04]  /*1120*/  LDGSTS.E.BYPASS.128 [R151+0x10000], [R2.64+0x100], P3 ;  /* 0x1000010002977fae */ /* 0x0003e80009901c4a */
[----:B------:R1:W-:Y:S04]  /*1130*/  LDGSTS.E.BYPASS.128 [R151+0x10800], [R2.64+0x100], P3 ;  /* 0x1080010002977fae */ /* 0x0003e80009901c4a */
[----:B------:R1:W-:Y:S04]  /*1140*/  LDGSTS.E.BYPASS.128 [R151+0x11000], [R2.64+0x100], P3 ;  /* 0x1100010002977fae */ /* 0x0003e80009901c4a */
[----:B------:R1:W-:Y:S01]  /*1150*/  LDGSTS.E.BYPASS.128 [R151+0x11800], [R2.64+0x100], P3 ;  /* 0x1180010002977fae */ /* 0x0003e20009901c4a */
[----:B------:R-:W-:-:S03]  /*1160*/  ISETP.GE.AND P3, PT, R155, UR4, PT ;  /* 0x000000049b007c0c */ /* 0x000fc6000bf66270 */
[----:B------:R-:W0:Y:S01]  /*1170*/  LDGDEPBAR ;  /* 0x00000000000079af */ /* 0x000e220000000000 */
[----:B------:R-:W-:Y:S02]  /*1180*/  SEL R0, RZ, 0x10, P3 ;  /* 0x00000010ff007807 */ /* 0x000fe40001800000 */
[----:B------:R-:W-:Y:S01]  /*1190*/  ISETP.GE.AND P3, PT, R154, UR4, PT ;  /* 0x000000049a007c0c */ /* 0x000fe2000bf66270 */
[----:B------:R2:W-:Y:S01]  /*11a0*/  LDGSTS.E.BYPASS.128 [R149+0x8000], [R6.64], P6 ;  /* 0x0800000006957fae */ /* 0x0005e2000b101c4a */
[----:B------:R-:W-:Y:S02]  /*11b0*/  ISETP.GE.AND P6, PT, R152, UR4, PT ;  /* 0x0000000498007c0c */ /* 0x000fe4000bfc6270 */
[----:B------:R-:W-:Y:S01]  /*11c0*/  SEL R0, R0, RZ, P2 ;  /* 0x000000ff00007207 */ /* 0x000fe20001000000 */
[----:B------:R2:W-:Y:S01]  /*11d0*/  LDGSTS.E.BYPASS.128 [R149+0x8800], [R8.64], P5 ;  /* 0x0880000008957fae */ /* 0x0005e2000a901c4a */
[----:B-1----:R-:W-:Y:S02]  /*11e0*/  SEL R2, RZ, 0x10, P3 ;  /* 0x00000010ff027807 */ /* 0x002fe40001800000 */
[----:B------:R-:W-:Y:S01]  /*11f0*/  SEL R3, RZ, 0x10, P6 ;  /* 0x00000010ff037807 */ /* 0x000fe20003000000 */
[----:B------:R2:W-:Y:S01]  /*1200*/  LDGSTS.E.BYPASS.128 [R149+0x9000], [R10.64], P4 ;  /* 0x090000000a957fae */ /* 0x0005e2000a101c4a */
[----:B------:R-:W-:-:S02]  /*1210*/  SEL R2, R2, RZ, P2 ;  /* 0x000000ff02027207 */ /* 0x000fc40001000000 */
[----:B------:R-:W-:Y:S01]  /*1220*/  SEL R3, R3, RZ, P2 ;  /* 0x000000ff03037207 */ /* 0x000fe20001000000 */
[----:B------:R2:W-:Y:S01]  /*1230*/  LDGSTS.E.BYPASS.128 [R149+0x9800], [R12.64], P1 ;  /* 0x098000000c957fae */ /* 0x0005e20008901c4a */
[----:B------:R-:W-:Y:S02]  /*1240*/  ISETP.NE.U32.AND P6, PT, R22, RZ, PT ;  /* 0x000000ff1600720c */ /* 0x000fe40003fc5070 */
[----:B------:R-:W-:Y:S02]  /*1250*/  ISETP.NE.U32.AND P3, PT, R0, RZ, PT ;  /* 0x000000ff0000720c */ /* 0x000fe40003f65070 */
[----:B------:R-:W-:Y:S02]  /*1260*/  ISETP.NE.U32.AND P2, PT, R2, RZ, PT ;  /* 0x000000ff0200720c */ /* 0x000fe40003f45070 */
[----:B------:R-:W-:-:S07]  /*1270*/  ISETP.NE.U32.AND P5, PT, R3, RZ, PT ;  /* 0x000000ff0300720c */ /* 0x000fce0003fa5070 */
[----:B------:R2:W-:Y:S04]  /*1280*/  LDGSTS.E.BYPASS.128 [R149+0xa000], [R14.64], P6 ;  /* 0x0a0000000e957fae */ /* 0x0005e8000b101c4a */
[----:B------:R2:W-:Y:S04]  /*1290*/  LDGSTS.E.BYPASS.128 [R149+0xa800], [R16.64], P3 ;  /* 0x0a80000010957fae */ /* 0x0005e80009901c4a */
[----:B------:R2:W-:Y:S04]  /*12a0*/  LDGSTS.E.BYPASS.128 [R149+0xb000], [R18.64], P2 ;  /* 0x0b00000012957fae */ /* 0x0005e80009101c4a */
[----:B------:R2:W-:Y:S04]  /*12b0*/  LDGSTS.E.BYPASS.128 [R149+0xb800], [R20.64], P5 ;  /* 0x0b80000014957fae */ /* 0x0005e8000a901c4a */
[----:B------:R-:W0:Y:S01]  /*12c0*/  LDGDEPBAR ;  /* 0x00000000000079af */ /* 0x000e220000000000 */
[----:B------:R-:W-:Y:S05]  /*12d0*/  @P0 BRA `(.L_x_0) ;  /* 0x0000021000000947 */ /* 0x000fea0003800000 */
[----:B------:R-:W-:Y:S01]  /*12e0*/  SHF.R.U32.HI R126, RZ, 0x2, R124 ;  /* 0x00000002ff7e7819 */ /* 0x000fe2000001167c */
[----:B------:R-:W-:Y:S01]  /*12f0*/  IMAD.MOV.U32 R88, RZ, RZ, RZ ;  /* 0x000000ffff587224 */ /* 0x000fe200078e00ff */
[----:B------:R-:W-:Y:S01]  /*1300*/  CS2R R38, SRZ ;  /* 0x0000000000267805 */ /* 0x000fe2000001ff00 */
[----:B------:R-:W-:Y:S01]  /*1310*/  IMAD.MOV.U32 R90, RZ, RZ, RZ ;  /* 0x000000ffff5a7224 */ /* 0x000fe200078e00ff */
[----:B------:R-:W-:Y:S01]  /*1320*/  CS2R R36, SRZ ;  /* 0x0000000000247805 */ /* 0x000fe2000001ff00 */
[----:B------:R-:W-:Y:S01]  /*1330*/  IMAD.MOV.U32 R48, RZ, RZ, RZ ;  /* 0x000000ffff307224 */ /* 0x000fe200078e00ff */
[----:B------:R-:W-:Y:S01]  /*1340*/  LOP3.LUT R126, R126, 0x18, RZ, 0xc0, !PT ;  /* 0x000000187e7e7812 */ /* 0x000fe200078ec0ff */
[----:B------:R-:W-:-:S02]  /*1350*/  IMAD.MOV.U32 R50, RZ, RZ, RZ ;  /* 0x000000ffff327224 */ /* 0x000fc400078e00ff */
[----:B------:R-:W-:Y:S02]  /*1360*/  IMAD.MOV.U32 R56, RZ, RZ, RZ ;  /* 0x000000ffff387224 */ /* 0x000fe400078e00ff */
[----:B------:R-:W-:Y:S02]  /*1370*/  IMAD.MOV.U32 R58, RZ, RZ, RZ ;  /* 0x000000ffff3a7224 */ /* 0x000fe400078e00ff */
[----:B------:R-:W-:Y:S02]  /*1380*/  IMAD.MOV.U32 R84, RZ, RZ, RZ ;  /* 0x000000ffff547224 */ /* 0x000fe400078e00ff */
[----:B------:R-:W-:Y:S02]  /*1390*/  IMAD.MOV.U32 R86, RZ, RZ, RZ ;  /* 0x000000ffff567224 */ /* 0x000fe400078e00ff */
[----:B------:R-:W-:Y:S02]  /*13a0*/  IMAD.MOV.U32 R80, RZ, RZ, RZ ;  /* 0x000000ffff507224 */ /* 0x000fe400078e00ff */
        /* <DEDUP_REMOVED lines=18> */
[----:B------:R-:W-:Y:S01]  /*14d0*/  IMAD.MOV.U32 R0, RZ, RZ, RZ ;  /* 0x000000ffff007224 */ /* 0x000fe200078e00ff */
[----:B------:R-:W-:Y:S05]  /*14e0*/  BRA `(.L_x_1) ;  /* 0x0000155000007947 */ /* 0x000fea0003800000 */
.L_x_0:
[----:B------:R-:W-:Y:S01]  /*14f0*/  SHF.R.S32.HI R3, RZ, 0x1f, R4 ;  /* 0x0000001fff037819 */ /* 0x000fe20000011404 */
[----:B--2---:R-:W-:Y:S01]  /*1500*/  IMAD.MOV.U32 R9, RZ, RZ, 0x10 ;  /* 0x00000010ff097424 */ /* 0x004fe200078e00ff */
[----:B------:R-:W-:Y:S01]  /*1510*/  LOP3.LUT R2, R124, 0x3, RZ, 0xc0, !PT ;  /* 0x000000037c027812 */ /* 0x000fe200078ec0ff */
[----:B------:R-:W-:Y:S01]  /*1520*/  IMAD.MOV.U32 R120, RZ, RZ, 0x6 ;  /* 0x00000006ff787424 */ /* 0x000fe200078e00ff */
[--C-:B------:R-:W-:Y:S01]  /*1530*/  SHF.R.S32.HI R0, RZ, 0x2, R124.reuse ;  /* 0x00000002ff007819 */ /* 0x100fe2000001147c */
[----:B------:R-:W-:Y:S01]  /*1540*/  IMAD.MOV.U32 R125, RZ, RZ, 0x2 ;  /* 0x00000002ff7d7424 */ /* 0x000fe200078e00ff */
[----:B------:R-:W-:Y:S01]  /*1550*/  LEA.HI R148, R3, R4, RZ, 0x6 ;  /* 0x0000000403947211 */ /* 0x000fe200078f30ff */
[----:B------:R-:W-:Y:S01]  /*1560*/  IMAD R3, R2, 0x48, RZ ;  /* 0x0000004802037824 */ /* 0x000fe200078e02ff */
[----:B------:R-:W-:Y:S01]  /*1570*/  LOP3.LUT R6, R124, 0x7, RZ, 0xc0, !PT ;  /* 0x000000077c067812 */ /* 0x000fe200078ec0ff */
[----:B------:R-:W-:Y:S01]  /*1580*/  IMAD R7, R2, 0x88, RZ ;  /* 0x0000008802077824 */ /* 0x000fe200078e02ff */
[----:B------:R-:W-:Y:S01]  /*1590*/  SGXT R0, R0, 0x1 ;  /* 0x000000010000781a */ /* 0x000fe20000000200 */
[----:B------:R-:W-:Y:S01]  /*15a0*/  IMAD.WIDE.U32 R120, R153, R120, c[0x0][0x168] ;  /* 0x00005a0099787625 */ /* 0x000fe200078e0078 */
[----:B------:R-:W-:Y:S01]  /*15b0*/  SHF.R.U32.HI R126, RZ, 0x2, R124 ;  /* 0x00000002ff7e7819 */ /* 0x000fe2000001167c */
[----:B------:R-:W-:Y:S01]  /*15c0*/  CS2R R88, SRZ ;  /* 0x0000000000587805 */ /* 0x000fe2000001ff00 */
[--C-:B------:R-:W-:Y:S01]  /*15d0*/  LOP3.LUT R4, R3, 0x120, R0.reuse, 0x78, !PT ;  /* 0x0000012003047812 */ /* 0x100fe200078e7800 */
[----:B------:R-:W-:Y:S01]  /*15e0*/  IMAD.WIDE.U32 R2, R6, R9, c[0x0][0x160] ;  /* 0x0000580006027625 */ /* 0x000fe200078e0009 */
[----:B------:R-:W-:Y:S01]  /*15f0*/  LOP3.LUT R0, R7, 0x220, R0, 0x78, !PT ;  /* 0x0000022007007812 */ /* 0x000fe200078e7800 */
[----:B------:R-:W-:Y:S01]  /*1600*/  CS2R R90, SRZ ;  /* 0x00000000005a7805 */ /* 0x000fe2000001ff00 */
[----:B------:R-:W-:Y:S01]  /*1610*/  SHF.R.S32.HI R8, RZ, 0x1f, R153 ;  /* 0x0000001fff087819 */ /* 0x000fe20000011499 */
[C---:B------:R-:W-:Y:S01]  /*1620*/  IMAD.SHL.U32 R7, R124.reuse, 0x40, RZ ;  /* 0x000000407c077824 */ /* 0x040fe200078e00ff */
[----:B------:R-:W-:Y:S01]  /*1630*/  SHF.R.U32.HI R146, RZ, 0x1, R161 ;  /* 0x00000001ff927819 */ /* 0x000fe200000116a1 */
[----:B------:R-:W-:Y:S01]  /*1640*/  IMAD.SHL.U32 R9, R124, 0x80, RZ ;  /* 0x000000807c097824 */ /* 0x000fe200078e00ff */
[----:B------:R-:W-:Y:S01]  /*1650*/  LOP3.LUT R126, R126, 0x18, RZ, 0xc0, !PT ;  /* 0x000000187e7e7812 */ /* 0x000fe200078ec0ff */
[----:B------:R-:W-:Y:S01]  /*1660*/  IMAD R11, R8, 0x6, RZ ;  /* 0x00000006080b7824 */ /* 0x000fe200078e02ff */
[----:B------:R-:W-:Y:S01]  /*1670*/  LOP3.LUT R7, R4, 0x200, R7, 0xf8, !PT ;  /* 0x0000020004077812 */ /* 0x000fe200078ef807 */
[----:B------:R-:W-:Y:S01]  /*1680*/  CS2R R48, SRZ ;  /* 0x0000000000307805 */ /* 0x000fe2000001ff00 */
[----:B------:R-:W-:Y:S01]  /*1690*/  LOP3.LUT R9, R0, 0xc00, R9, 0xf8, !PT ;  /* 0x00000c0000097812 */ /* 0x000fe200078ef809 */
[----:B------:R-:W-:Y:S01]  /*16a0*/  IMAD.SHL.U32 R0, R33, 0x2, RZ ;  /* 0x0000000221007824 */ /* 0x000fe200078e00ff */
[----:B------:R-:W-:Y:S01]  /*16b0*/  IADD3 R122, P0, R2, 0x180, RZ ;  /* 0x00000180027a7810 */ /* 0x000fe20007f1e0ff */
[----:B------:R-:W-:Y:S01]  /*16c0*/  IMAD.IADD R121, R121, 0x1, R11 ;  /* 0x0000000179797824 */ /* 0x000fe200078e020b */
[----:B------:R-:W-:Y:S01]  /*16d0*/  SHF.R.S32.HI R112, RZ, 0x1f, R111 ;  /* 0x0000001fff707819 */ /* 0x000fe2000001146f */
[----:B------:R-:W-:Y:S01]  /*16e0*/  CS2R R50, SRZ ;  /* 0x0000000000327805 */ /* 0x000fe2000001ff00 */
[----:B------:R-:W-:Y:S01]  /*16f0*/  SHF.R.S32.HI R110, RZ, 0x1f, R109 ;  /* 0x0000001fff6e7819 */ /* 0x000fe2000001146d */
[----:B------:R-:W-:Y:S01]  /*1700*/  IMAD.X R123, RZ, RZ, R3, P0 ;  /* 0x000000ffff7b7224 */ /* 0x000fe200000e0603 */
[----:B------:R-:W-:Y:S01]  /*1710*/  SHF.R.S32.HI R108, RZ, 0x1f, R103 ;  /* 0x0000001fff6c7819 */ /* 0x000fe20000011467 */
[----:B------:R-:W-:Y:S01]  /*1720*/  IMAD.SHL.U32 R3, R31, 0x2, RZ ;  /* 0x000000021f037824 */ /* 0x000fe200078e00ff */
[----:B------:R-:W-:Y:S01]  /*1730*/  SHF.R.S32.HI R102, RZ, 0x1f, R101 ;  /* 0x0000001fff667819 */ /* 0x000fe20000011465 */
[----:B------:R-:W-:Y:S01]  /*1740*/  CS2R R56, SRZ ;  /* 0x0000000000387805 */ /* 0x000fe2000001ff00 */
[----:B------:R-:W-:Y:S01]  /*1750*/  SHF.R.S32.HI R100, RZ, 0x1f, R35 ;  /* 0x0000001fff647819 */ /* 0x000fe20000011423 */
[----:B------:R-:W-:Y:S01]  /*1760*/  CS2R R58, SRZ ;  /* 0x00000000003a7805 */ /* 0x000fe2000001ff00 */
[----:B------:R-:W-:Y:S01]  /*1770*/  SHF.R.S32.HI R6, RZ, 0x1f, R33 ;  /* 0x0000001fff067819 */ /* 0x000fe20000011421 */
[----:B------:R-:W-:Y:S01]  /*1780*/  CS2R R84, SRZ ;  /* 0x0000000000547805 */ /* 0x000fe2000001ff00 */
[----:B------:R-:W-:Y:S01]  /*1790*/  SHF.R.S32.HI R4, RZ, 0x1f, R5 ;  /* 0x0000001fff047819 */ /* 0x000fe20000011405 */
[----:B------:R-:W-:Y:S01]  /*17a0*/  CS2R R86, SRZ ;  /* 0x0000000000567805 */ /* 0x000fe2000001ff00 */
[----:B------:R-:W-:Y:S01]  /*17b0*/  LOP3.LUT R146, R7, R146, RZ, 0x3c, !PT ;  /* 0x0000009207927212 */ /* 0x000fe200078e3cff */
[----:B------:R-:W-:Y:S01]  /*17c0*/  IMAD.SHL.U32 R7, R35, 0x2, RZ ;  /* 0x0000000223077824 */ /* 0x000fe200078e00ff */
[----:B------:R-:W-:Y:S01]  /*17d0*/  SHF.R.S32.HI R2, RZ, 0x1f, R31 ;  /* 0x0000001fff027819 */ /* 0x000fe2000001141f */
[----:B------:R-:W-:Y:S01]  /*17e0*/  CS2R R80, SRZ ;  /* 0x0000000000507805 */ /* 0x000fe2000001ff00 */
[----:B------:R-:W-:Y:S01]  /*17f0*/  SHF.R.S32.HI R148, RZ, 0x6, R148 ;  /* 0x00000006ff947819 */ /* 0x000fe20000011494 */
[----:B------:R-:W-:Y:S01]  /*1800*/  CS2R R82, SRZ ;  /* 0x0000000000527805 */ /* 0x000fe2000001ff00 */
[----:B------:R-:W-:Y:S01]  /*1810*/  LOP3.LUT R133, R9, R126, RZ, 0x3c, !PT ;  /* 0x0000007e09857212 */ /* 0x000fe200078e3cff */
[----:B------:R-:W-:Y:S01]  /*1820*/  CS2R R76, SRZ ;  /* 0x00000000004c7805 */ /* 0x000fe2000001ff00 */
[C---:B------:R-:W-:Y:S01]  /*1830*/  SHF.L.U64.HI R112, R111.reuse, 0x1, R112 ;  /* 0x000000016f707819 */ /* 0x040fe20000010270 */
[----:B------:R-:W-:Y:S01]  /*1840*/  IMAD.SHL.U32 R111, R111, 0x2, RZ ;  /* 0x000000026f6f7824 */ /* 0x000fe200078e00ff */
[C---:B------:R-:W-:Y:S01]  /*1850*/  SHF.L.U64.HI R110, R109.reuse, 0x1, R110 ;  /* 0x000000016d6e7819 */ /* 0x040fe2000001026e */
[----:B------:R-:W-:Y:S01]  /*1860*/  IMAD.SHL.U32 R109, R109, 0x2, RZ ;  /* 0x000000026d6d7824 */ /* 0x000fe200078e00ff */
[C---:B------:R-:W-:Y:S01]  /*1870*/  SHF.L.U64.HI R108, R103.reuse, 0x1, R108 ;  /* 0x00000001676c7819 */ /* 0x040fe2000001026c */
[----:B------:R-:W-:Y:S01]  /*1880*/  IMAD.SHL.U32 R103, R103, 0x2, RZ ;  /* 0x0000000267677824 */ /* 0x000fe200078e00ff */
[C---:B------:R-:W-:Y:S01]  /*1890*/  SHF.L.U64.HI R102, R101.reuse, 0x1, R102 ;  /* 0x0000000165667819 */ /* 0x040fe20000010266 */
[----:B------:R-:W-:Y:S01]  /*18a0*/  IMAD.SHL.U32 R101, R101, 0x2, RZ ;  /* 0x0000000265657824 */ /* 0x000fe200078e00ff */
[----:B------:R-:W-:Y:S01]  /*18b0*/  SHF.L.U64.HI R100, R35, 0x1, R100 ;  /* 0x0000000123647819 */ /* 0x000fe20000010264 */
[----:B------:R-:W-:Y:S01]  /*18c0*/  CS2R R78, SRZ ;  /* 0x00000000004e7805 */ /* 0x000fe2000001ff00 */
[----:B------:R-:W-:Y:S01]  /*18d0*/  SHF.L.U64.HI R6, R33, 0x1, R6 ;  /* 0x0000000121067819 */ /* 0x000fe20000010206 */
[----:B------:R-:W-:Y:S01]  /*18e0*/  CS2R R72, SRZ ;  /* 0x0000000000487805 */ /* 0x000fe2000001ff00 */
[C---:B------:R-:W-:Y:S01]  /*18f0*/  SHF.L.U64.HI R4, R5.reuse, 0x1, R4 ;  /* 0x0000000105047819 */ /* 0x040fe20000010204 */
[----:B------:R-:W-:Y:S01]  /*1900*/  IMAD.SHL.U32 R5, R5, 0x2, RZ ;  /* 0x0000000205057824 */ /* 0x000fe200078e00ff */
[----:B------:R-:W-:Y:S01]  /*1910*/  SHF.L.U64.HI R2, R31, 0x1, R2 ;  /* 0x000000011f027819 */ /* 0x000fe20000010202 */
[----:B------:R-:W-:Y:S01]  /*1920*/  CS2R R74, SRZ ;  /* 0x00000000004a7805 */ /* 0x000fe2000001ff00 */
        /* <DEDUP_REMOVED lines=18> */
[----:B------:R-:W-:Y:S01]  /*1a50*/  SHF.L.U64.HI R119, R153, 0x1, R8 ;  /* 0x0000000199777819 */ /* 0x000fe20000010208 */
[----:B------:R-:W-:Y:S01]  /*1a60*/  UIADD3 UR5, UR5, -0xc0, URZ ;  /* 0xffffff4005057890 */ /* 0x000fe2000fffe03f */
[----:B------:R-:W-:Y:S01]  /*1a70*/  IADD3 R147, R148, -0x3, RZ ;  /* 0xfffffffd94937810 */ /* 0x000fe20007ffe0ff */
[----:B------:R-:W-:Y:S01]  /*1a80*/  UMOV UR4, URZ ;  /* 0x0000003f00047c82 */ /* 0x000fe20008000000 */
[C---:B------:R-:W-:Y:S01]  /*1a90*/  LOP3.LUT R145, R146.reuse, 0x10, RZ, 0x3c, !PT ;  /* 0x0000001092917812 */ /* 0x040fe200078e3cff */
[----:B------:R-:W-:Y:S01]  /*1aa0*/  UMOV UR6, 0xffffffff ;  /* 0xffffffff00067882 */ /* 0x000fe20000000000 */
[----:B------:R-:W-:-:S02]  /*1ab0*/  LOP3.LUT R144, R146, 0x20, RZ, 0x3c, !PT ;  /* 0x0000002092907812 */ /* 0x000fc400078e3cff */
[C---:B------:R-:W-:Y:S02]  /*1ac0*/  LOP3.LUT R143, R146.reuse, 0x30, RZ, 0x3c, !PT ;  /* 0x00000030928f7812 */ /* 0x040fe400078e3cff */
[C---:B------:R-:W-:Y:S02]  /*1ad0*/  LOP3.LUT R142, R146.reuse, 0x410, RZ, 0x3c, !PT ;  /* 0x00000410928e7812 */ /* 0x040fe400078e3cff */
[C---:B------:R-:W-:Y:S02]  /*1ae0*/  LOP3.LUT R141, R146.reuse, 0x420, RZ, 0x3c, !PT ;  /* 0x00000420928d7812 */ /* 0x040fe400078e3cff */
[C---:B------:R-:W-:Y:S02]  /*1af0*/  LOP3.LUT R140, R146.reuse, 0x430, RZ, 0x3c, !PT ;  /* 0x00000430928c7812 */ /* 0x040fe400078e3cff */
[C---:B------:R-:W-:Y:S02]  /*1b00*/  LOP3.LUT R139, R146.reuse, 0x810, RZ, 0x3c, !PT ;  /* 0x00000810928b7812 */ /* 0x040fe400078e3cff */
[----:B------:R-:W-:-:S02]  /*1b10*/  LOP3.LUT R138, R146, 0x820, RZ, 0x3c, !PT ;  /* 0x00000820928a7812 */ /* 0x000fc400078e3cff */
[C---:B------:R-:W-:Y:S02]  /*1b20*/  LOP3.LUT R137, R146.reuse, 0x830, RZ, 0x3c, !PT ;  /* 0x0000083092897812 */ /* 0x040fe400078e3cff */
[C---:B------:R-:W-:Y:S02]  /*1b30*/  LOP3.LUT R136, R146.reuse, 0xc10, RZ, 0x3c, !PT ;  /* 0x00000c1092887812 */ /* 0x040fe400078e3cff */
[C---:B------:R-:W-:Y:S02]  /*1b40*/  LOP3.LUT R135, R146.reuse, 0xc20, RZ, 0x3c, !PT ;  /* 0x00000c2092877812 */ /* 0x040fe400078e3cff */
[----:B------:R-:W-:Y:S02]  /*1b50*/  LOP3.LUT R134, R146, 0xc30, RZ, 0x3c, !PT ;  /* 0x00000c3092867812 */ /* 0x000fe400078e3cff */
[C---:B------:R-:W-:Y:S02]  /*1b60*/  LOP3.LUT R132, R133.reuse, 0x20, RZ, 0x3c, !PT ;  /* 0x0000002085847812 */ /* 0x040fe400078e3cff */
[----:B------:R-:W-:-:S02]  /*1b70*/  LOP3.LUT R131, R133, 0x1020, RZ, 0x3c, !PT ;  /* 0x0000102085837812 */ /* 0x000fc400078e3cff */
[C---:B------:R-:W-:Y:S02]  /*1b80*/  LOP3.LUT R130, R133.reuse, 0x40, RZ, 0x3c, !PT ;  /* 0x0000004085827812 */ /* 0x040fe400078e3cff */
[C---:B------:R-:W-:Y:S02]  /*1b90*/  LOP3.LUT R129, R133.reuse, 0x1040, RZ, 0x3c, !PT ;  /* 0x0000104085817812 */ /* 0x040fe400078e3cff */
[C---:B------:R-:W-:Y:S02]  /*1ba0*/  LOP3.LUT R128, R133.reuse, 0x60, RZ, 0x3c, !PT ;  /* 0x0000006085807812 */ /* 0x040fe400078e3cff */
[----:B------:R-:W-:Y:S02]  /*1bb0*/  LOP3.LUT R127, R133, 0x1060, RZ, 0x3c, !PT ;  /* 0x00001060857f7812 */ /* 0x000fe400078e3cff */
.L_x_2:
[----:B------:R-:W-:-:S04]  /*1bc0*/  DEPBAR.LE SB0, 0x4 ;  /* 0x000081000000791a */ /* 0x000fc80000000000 */
[----:B------:R-:W-:Y:S01]  /*1bd0*/  UIADD3 UR6, UR6, 0x1, URZ ;  /* 0x0000000106067890 */ /* 0x000fe2000fffe03f */
[----:B------:R-:W-:Y:S01]  /*1be0*/  BAR.SYNC.DEFER_BLOCKING 0x0 ;  /* 0x0000000000007b1d */ /* 0x000fe20000010000 */
[----:B------:R-:W-:Y:S02]  /*1bf0*/  ISETP.GE.AND P0, PT, R163, UR5, PT ;  /* 0x00000005a3007c0c */ /* 0x000fe4000bf06270 */
[----:B------:R-:W-:Y:S01]  /*1c00*/  UISETP.GT.AND UP0, UPT, UR6, 0x2, UPT ;  /* 0x000000020600788c */ /* 0x000fe2000bf04270 */
[----:B------:R-:W-:Y:S01]  /*1c10*/  ISETP.LE.AND P4, PT, R147, UR4, PT ;  /* 0x0000000493007c0c */ /* 0x000fe2000bf83270 */
[----:B------:R-:W-:Y:S01]  /*1c20*/  UIADD3 UR4, UR4, 0x1, URZ ;  /* 0x0000000104047890 */ /* 0x000fe2000fffe03f */
[----:B------:R-:W-:Y:S01]  /*1c30*/  IADD3 R125, R125, 0x1, RZ ;  /* 0x000000017d7d7810 */ /* 0x000fe20007ffe0ff */
[----:B------:R-:W-:Y:S01]  /*1c40*/  USEL UR6, UR6, URZ, !UP0 ;  /* 0x0000003f06067287 */ /* 0x000fe2000c000000 */
[----:B------:R-:W-:Y:S02]  /*1c50*/  ISETP.GE.AND P3, PT, R158, UR5, PT ;  /* 0x000000059e007c0c */ /* 0x000fe4000bf66270 */
[C---:B------:R-:W-:Y:S01]  /*1c60*/  ISETP.GT.AND P2, PT, R125.reuse, 0x2, PT ;  /* 0x000000027d00780c */ /* 0x040fe20003f44270 */
[----:B------:R-:W-:Y:S01]  /*1c70*/  USHF.L.U32 UR8, UR6, 0xe, URZ ;  /* 0x0000000e06087899 */ /* 0x000fe2000800063f */
[----:B------:R-:W-:Y:S01]  /*1c80*/  ISETP.GE.AND P6, PT, R156, UR5, PT ;  /* 0x000000059c007c0c */ /* 0x000fe2000bfc6270 */
[----:B------:R-:W-:Y:S01]  /*1c90*/  ULEA UR7, UR6, 0xc000, 0xd ;  /* 0x0000c00006077891 */ /* 0x000fe2000f8e683f */
[----:B------:R-:W-:-:S02]  /*1ca0*/  SEL R125, R125, RZ, !P2 ;  /* 0x000000ff7d7d7207 */ /* 0x000fc40005000000 */
[----:B------:R-:W-:Y:S02]  /*1cb0*/  ISETP.GE.AND P2, PT, R157, UR5, PT ;  /* 0x000000059d007c0c */ /* 0x000fe4000bf46270 */
[----:B--2---:R-:W-:Y:S02]  /*1cc0*/  LEA R8, R132, UR8, 0x1 ;  /* 0x0000000884087c11 */ /* 0x004fe4000f8e08ff */
[----:B------:R-:W-:Y:S02]  /*1cd0*/  LEA R12, R130, UR8, 0x1 ;  /* 0x00000008820c7c11 */ /* 0x000fe4000f8e08ff */
[----:B------:R-:W-:Y:S02]  /*1ce0*/  LEA R16, R128, UR8, 0x1 ;  /* 0x0000000880107c11 */ /* 0x000fe4000f8e08ff */
[----:B------:R-:W-:Y:S01]  /*1cf0*/  LEA R104, R146, UR7, 0x1 ;  /* 0x0000000792687c11 */ /* 0x000fe2000f8e08ff */
[----:B------:R-:W-:Y:S01]  /*1d00*/  LDSM.16.MT88.4 R8, [R8] ;  /* 0x000000000808783b */ /* 0x000fe20000004200 */
[----:B------:R-:W-:-:S03]  /*1d10*/  LEA R162, R133, UR8, 0x1 ;  /* 0x0000000885a27c11 */ /* 0x000fc6000f8e08ff */
[----:B------:R-:W1:Y:S04]  /*1d20*/  LDSM.16.M88.4 R40, [R104] ;  /* 0x000000006828783b */ /* 0x000e680000000200 */
[----:B------:R-:W2:Y:S04]  /*1d30*/  LDSM.16.MT88.4 R12, [R12] ;  /* 0x000000000c0c783b */ /* 0x000ea80000004200 */
[----:B------:R-:W3:Y:S04]  /*1d40*/  LDSM.16.MT88.4 R16, [R16] ;  /* 0x000000001010783b */ /* 0x000ee80000004200 */
[----:B------:R-:W4:Y:S04]  /*1d50*/  LDSM.16.MT88.4 R28, [R162] ;  /* 0x00000000a21c783b */ /* 0x000f280000004200 */
[----:B------:R-:W5:Y:S04]  /*1d60*/  LDSM.16.M88.4 R96, [R104+0x800] ;  /* 0x000800006860783b */ /* 0x000f680000000200 */
[----:B------:R-:W4:Y:S01]  /*1d70*/  LDSM.16.M88.4 R92, [R104+0x1000] ;  /* 0x00100000685c783b */ /* 0x000f220000000200 */
[C---:B-1----:R-:W-:Y:S08]  /*1d80*/  HMMA.16816.F32 R48, R40.reuse, R8, R48 ;  /* 0x000000082830723c */ /* 0x042ff00000001830 */
[C---:B--2---:R-:W-:Y:S08]  /*1d90*/  HMMA.16816.F32 R56, R40.reuse, R12, R56 ;  /* 0x0000000c2838723c */ /* 0x044ff00000001838 */
[C---:B---3--:R-:W-:Y:S08]  /*1da0*/  HMMA.16816.F32 R84, R40.reuse, R16, R84 ;  /* 0x000000102854723c */ /* 0x048ff00000001854 */
[-C--:B----4-:R-:W-:Y:S01]  /*1db0*/  HMMA.16816.F32 R88, R40, R28.reuse, R88 ;  /* 0x0000001c2858723c */ /* 0x090fe20000001858 */
[----:B------:R1:W2:Y:S07]  /*1dc0*/  LDSM.16.M88.4 R40, [R104+0x1800] ;  /* 0x001800006828783b */ /* 0x0002ae0000000200 */
[----:B-----5:R-:W-:Y:S01]  /*1dd0*/  HMMA.16816.F32 R80, R96, R28, R80 ;  /* 0x0000001c6050723c */ /* 0x020fe20000001850 */
[----:B-1----:R-:W-:-:S06]  /*1de0*/  LEA R104, R145, UR7, 0x1 ;  /* 0x0000000791687c11 */ /* 0x002fcc000f8e08ff */
[----:B------:R-:W-:Y:S01]  /*1df0*/  LDSM.16.M88.4 R104, [R104] ;  /* 0x000000006868783b */ /* 0x000fe20000000200 */
[C---:B------:R-:W-:Y:S08]  /*1e00*/  HMMA.16816.F32 R76, R96.reuse, R8, R76 ;  /* 0x00000008604c723c */ /* 0x040ff0000000184c */
[C---:B------:R-:W-:Y:S08]  /*1e10*/  HMMA.16816.F32 R72, R96.reuse, R12, R72 ;  /* 0x0000000c6048723c */ /* 0x040ff00000001848 */
[----:B------:R-:W-:Y:S07]  /*1e20*/  HMMA.16816.F32 R68, R96, R16, R68 ;  /* 0x000000106044723c */ /* 0x000fee0000001844 */
[----:B------:R-:W-:Y:S01]  /*1e30*/  LEA R96, R142, UR7, 0x1 ;  /* 0x000000078e607c11 */ /* 0x000fe2000f8e08ff */
[-C--:B------:R-:W-:Y:S05]  /*1e40*/  HMMA.16816.F32 R64, R92, R28.reuse, R64 ;  /* 0x0000001c5c40723c */ /* 0x080fea0000001840 */
[----:B------:R-:W1:Y:S03]  /*1e50*/  LDSM.16.M88.4 R96, [R96] ;  /* 0x000000006060783b */ /* 0x000e660000000200 */
[C---:B--2---:R-:W-:Y:S07]  /*1e60*/  HMMA.16816.F32 R32, R40.reuse, R28, R32 ;  /* 0x0000001c2820723c */ /* 0x044fee0000001820 */
[----:B------:R-:W-:Y:S01]  /*1e70*/  LEA R28, R129, UR8, 0x1 ;  /* 0x00000008811c7c11 */ /* 0x000fe2000f8e08ff */
[C---:B------:R-:W-:Y:S08]  /*1e80*/  HMMA.16816.F32 R20, R40.reuse, R8, R20 ;  /* 0x000000082814723c */ /* 0x040ff00000001814 */
[C---:B------:R-:W-:Y:S08]  /*1e90*/  HMMA.16816.F32 R24, R40.reuse, R12, R24 ;  /* 0x0000000c2818723c */ /* 0x040ff00000001818 */
[----:B------:R-:W-:Y:S07]  /*1ea0*/  HMMA.16816.F32 R36, R40, R16, R36 ;  /* 0x000000102824723c */ /* 0x000fee0000001824 */
[----:B------:R-:W-:Y:S01]  /*1eb0*/  LEA R40, R136, UR7, 0x1 ;  /* 0x0000000788287c11 */ /* 0x000fe2000f8e08ff */
[C---:B------:R-:W-:Y:S05]  /*1ec0*/  HMMA.16816.F32 R60, R92.reuse, R8, R60 ;  /* 0x000000085c3c723c */ /* 0x040fea000000183c */
[----:B------:R-:W2:Y:S02]  /*1ed0*/  LDSM.16.M88.4 R40, [R40] ;  /* 0x000000002828783b */ /* 0x000ea40000000200 */
[----:B------:R-:W-:Y:S01]  /*1ee0*/  LEA R8, R127, UR8, 0x1 ;  /* 0x000000087f087c11 */ /* 0x000fe2000f8e08ff */
[C---:B------:R-:W-:Y:S07]  /*1ef0*/  HMMA.16816.F32 R52, R92.reuse, R12, R52 ;  /* 0x0000000c5c34723c */ /* 0x040fee0000001834 */
[----:B------:R-:W-:Y:S01]  /*1f00*/  LEA R12, R135, UR7, 0x1 ;  /* 0x00000007870c7c11 */ /* 0x000fe2000f8e08ff */
[----:B------:R-:W-:Y:S07]  /*1f10*/  HMMA.16816.F32 R44, R92, R16, R44 ;  /* 0x000000105c2c723c */ /* 0x000fee000000182c */
[----:B------:R-:W-:Y:S01]  /*1f20*/  LEA R92, R139, UR7, 0x1 ;  /* 0x000000078b5c7c11 */ /* 0x000fe2000f8e08ff */
[----:B-1----:R-:W-:Y:S01]  /*1f30*/  HMMA.16816.F32 R80, R96, R30, R80 ;  /* 0x0000001e6050723c */ /* 0x002fe20000001850 */
[----:B------:R-:W-:-:S04]  /*1f40*/  LEA R16, R138, UR7, 0x1 ;  /* 0x000000078a107c11 */ /* 0x000fc8000f8e08ff */
[----:B------:R-:W1:Y:S03]  /*1f50*/  LDSM.16.M88.4 R92, [R92] ;  /* 0x000000005c5c783b */ /* 0x000e660000000200 */
[C---:B------:R-:W-:Y:S08]  /*1f60*/  HMMA.16816.F32 R76, R96.reuse, R10, R76 ;  /* 0x0000000a604c723c */ /* 0x040ff0000000184c */
[C---:B------:R-:W-:Y:S08]  /*1f70*/  HMMA.16816.F32 R72, R96.reuse, R14, R72 ;  /* 0x0000000e6048723c */ /* 0x040ff00000001848 */
[----:B------:R-:W-:Y:S08]  /*1f80*/  HMMA.16816.F32 R68, R96, R18, R68 ;  /* 0x000000126044723c */ /* 0x000ff00000001844 */
[-C--:B--2---:R-:W-:Y:S07]  /*1f90*/  HMMA.16816.F32 R96, R40, R10.reuse, R20 ;  /* 0x0000000a2860723c */ /* 0x084fee0000001814 */
[----:B------:R-:W-:Y:S01]  /*1fa0*/  LEA R20, R131, UR8, 0x1 ;  /* 0x0000000883147c11 */ /* 0x000fe2000f8e08ff */
[C---:B------:R-:W-:Y:S05]  /*1fb0*/  HMMA.16816.F32 R48, R104.reuse, R10, R48 ;  /* 0x0000000a6830723c */ /* 0x040fea0000001830 */
[----:B------:R-:W-:Y:S03]  /*1fc0*/  LDSM.16.MT88.4 R20, [R20] ;  /* 0x000000001414783b */ /* 0x000fe60000004200 */
[C---:B------:R-:W-:Y:S08]  /*1fd0*/  HMMA.16816.F32 R88, R104.reuse, R30, R88 ;  /* 0x0000001e6858723c */ /* 0x040ff00000001858 */
[----:B------:R-:W-:Y:S08]  /*1fe0*/  HMMA.16816.F32 R84, R104, R18, R84 ;  /* 0x000000126854723c */ /* 0x000ff00000001854 */
[C---:B-1----:R-:W-:Y:S08]  /*1ff0*/  HMMA.16816.F32 R64, R92.reuse, R30, R64 ;  /* 0x0000001e5c40723c */ /* 0x042ff00000001840 */
[C---:B------:R-:W-:Y:S01]  /*2000*/  HMMA.16816.F32 R60, R92.reuse, R10, R60 ;  /* 0x0000000a5c3c723c */ /* 0x040fe2000000183c */
[----:B------:R-:W-:Y:S07]  /*2010*/  LDSM.16.MT88.4 R8, [R8] ;  /* 0x000000000808783b */ /* 0x000fee0000004200 */
[C---:B------:R-:W-:Y:S08]  /*2020*/  HMMA.16816.F32 R52, R92.reuse, R14, R52 ;  /* 0x0000000e5c34723c */ /* 0x040ff00000001834 */
[----:B------:R-:W-:Y:S01]  /*2030*/  HMMA.16816.F32 R44, R92, R18, R44 ;  /* 0x000000125c2c723c */ /* 0x000fe2000000182c */
[----:B------:R-:W-:Y:S07]  /*2040*/  LDSM.16.MT88.4 R92, [R162+0x2000] ;  /* 0x00200000a25c783b */ /* 0x000fee0000004200 */
[C---:B------:R-:W-:Y:S01]  /*2050*/  HMMA.16816.F32 R32, R40.reuse, R30, R32 ;  /* 0x0000001e2820723c */ /* 0x040fe20000001820 */
[----:B------:R-:W-:Y:S07]  /*2060*/  LDSM.16.MT88.4 R28, [R28] ;  /* 0x000000001c1c783b */ /* 0x000fee0000004200 */
[C---:B------:R-:W-:Y:S01]  /*2070*/  HMMA.16816.F32 R36, R40.reuse, R18, R36 ;  /* 0x000000122824723c */ /* 0x040fe20000001824 */
[----:B------:R-:W1:Y:S07]  /*2080*/  LDSM.16.M88.4 R16, [R16] ;  /* 0x000000001010783b */ /* 0x000e6e0000000200 */
[-C--:B------:R-:W-:Y:S07]  /*2090*/  HMMA.16816.F32 R24, R40, R14.reuse, R24 ;  /* 0x0000000e2818723c */ /* 0x080fee0000001818 */
[----:B------:R-:W-:Y:S01]  /*20a0*/  LEA R40, R141, UR7, 0x1 ;  /* 0x000000078d287c11 */ /* 0x000fe2000f8e08ff */
[----:B------:R-:W-:Y:S01]  /*20b0*/  HMMA.16816.F32 R56, R104, R14, R56 ;  /* 0x0000000e6838723c */ /* 0x000fe20000001838 */
[----:B------:R-:W-:Y:S04]  /*20c0*/  LDSM.16.M88.4 R12, [R12] ;  /* 0x000000000c0c783b */ /* 0x000fe80000000200 */
[----:B------:R-:W2:Y:S02]  /*20d0*/  LDSM.16.M88.4 R40, [R40] ;  /* 0x000000002828783b */ /* 0x000ea40000000200 */
[----:B------:R-:W-:-:S06]  /*20e0*/  LEA R104, R144, UR7, 0x1 ;  /* 0x0000000790687c11 */ /* 0x000fcc000f8e08ff */
[----:B------:R-:W-:Y:S01]  /*20f0*/  LDSM.16.M88.4 R104, [R104] ;  /* 0x000000006868783b */ /* 0x000fe20000000200 */
[C---:B-1----:R-:W-:Y:S08]  /*2100*/  HMMA.16816.F32 R64, R16.reuse, R92, R64 ;  /* 0x0000005c1040723c */ /* 0x042ff00000001840 */
[C---:B------:R-:W-:Y:S08]  /*2110*/  HMMA.16816.F32 R60, R16.reuse, R20, R60 ;  /* 0x00000014103c723c */ /* 0x040ff0000000183c */
[C---:B------:R-:W-:Y:S08]  /*2120*/  HMMA.16816.F32 R52, R16.reuse, R28, R52 ;  /* 0x0000001c1034723c */ /* 0x040ff00000001834 */
[----:B------:R-:W-:Y:S07]  /*2130*/  HMMA.16816.F32 R44, R16, R8, R44 ;  /* 0x00000008102c723c */ /* 0x000fee000000182c */
[----:B------:R-:W-:Y:S01]  /*2140*/  LEA R16, R140, UR7, 0x1 ;  /* 0x000000078c107c11 */ /* 0x000fe2000f8e08ff */
[C---:B--2---:R-:W-:Y:S05]  /*2150*/  HMMA.16816.F32 R80, R40.reuse, R92, R80 ;  /* 0x0000005c2850723c */ /* 0x044fea0000001850 */
[----:B------:R-:W1:Y:S03]  /*2160*/  LDSM.16.M88.4 R16, [R16] ;  /* 0x000000001010783b */ /* 0x000e660000000200 */
[C---:B------:R-:W-:Y:S08]  /*2170*/  HMMA.16816.F32 R76, R40.reuse, R20, R76 ;  /* 0x00000014284c723c */ /* 0x040ff0000000184c */
[C---:B------:R-:W-:Y:S08]  /*2180*/  HMMA.16816.F32 R72, R40.reuse, R28, R72 ;  /* 0x0000001c2848723c */ /* 0x040ff00000001848 */
[----:B------:R-:W-:Y:S07]  /*2190*/  HMMA.16816.F32 R68, R40, R8, R68 ;  /* 0x000000082844723c */ /* 0x000fee0000001844 */
[----:B------:R-:W-:Y:S01]  /*21a0*/  LEA R40, R143, UR7, 0x1 ;  /* 0x000000078f287c11 */ /* 0x000fe2000f8e08ff */
[C---:B------:R-:W-:Y:S05]  /*21b0*/  HMMA.16816.F32 R32, R12.reuse, R92, R32 ;  /* 0x0000005c0c20723c */ /* 0x040fea0000001820 */
[----:B------:R-:W-:Y:S03]  /*21c0*/  LDSM.16.M88.4 R40, [R40] ;  /* 0x000000002828783b */ /* 0x000fe60000000200 */
[C---:B------:R-:W-:Y:S08]  /*21d0*/  HMMA.16816.F32 R96, R12.reuse, R20, R96 ;  /* 0x000000140c60723c */ /* 0x040ff00000001860 */
[C---:B------:R-:W-:Y:S08]  /*21e0*/  HMMA.16816.F32 R24, R12.reuse, R28, R24 ;  /* 0x0000001c0c18723c */ /* 0x040ff00000001818 */
[----:B------:R-:W-:Y:S07]  /*21f0*/  HMMA.16816.F32 R36, R12, R8, R36 ;  /* 0x000000080c24723c */ /* 0x000fee0000001824 */
[----:B------:R-:W-:Y:S01]  /*2200*/  LEA R12, R137, UR7, 0x1 ;  /* 0x00000007890c7c11 */ /* 0x000fe2000f8e08ff */
[C---:B-1----:R-:W-:Y:S05]  /*2210*/  HMMA.16816.F32 R80, R16.reuse, R94, R80 ;  /* 0x0000005e1050723c */ /* 0x042fea0000001850 */
[----:B------:R-:W1:Y:S03]  /*2220*/  LDSM.16.M88.4 R12, [R12] ;  /* 0x000000000c0c783b */ /* 0x000e660000000200 */
[C---:B------:R-:W-:Y:S08]  /*2230*/  HMMA.16816.F32 R76, R16.reuse, R22, R76 ;  /* 0x00000016104c723c */ /* 0x040ff0000000184c */
[C---:B------:R-:W-:Y:S08]  /*2240*/  HMMA.16816.F32 R72, R16.reuse, R30, R72 ;  /* 0x0000001e1048723c */ /* 0x040ff00000001848 */
[----:B------:R-:W-:Y:S07]  /*2250*/  HMMA.16816.F32 R68, R16, R10, R68 ;  /* 0x0000000a1044723c */ /* 0x000fee0000001844 */
[----:B------:R-:W-:Y:S01]  /*2260*/  LEA R16, R134, UR7, 0x1 ;  /* 0x0000000786107c11 */ /* 0x000fe2000f8e08ff */
[C---:B------:R-:W-:Y:S05]  /*2270*/  HMMA.16816.F32 R84, R104.reuse, R8, R84 ;  /* 0x000000086854723c */ /* 0x040fea0000001854 */
[----:B------:R-:W2:Y:S02]  /*2280*/  LDSM.16.M88.4 R16, [R16] ;  /* 0x000000001010783b */ /* 0x000ea40000000200 */
[----:B------:R-:W-:Y:S01]  /*2290*/  SEL R8, RZ, 0x10, P0 ;  /* 0x00000010ff087807 */ /* 0x000fe20000000000 */
[----:B------:R-:W-:Y:S01]  /*22a0*/  HMMA.16816.F32 R88, R104, R92, R88 ;  /* 0x0000005c6858723c */ /* 0x000fe20000001858 */
[----:B------:R-:W-:-:S02]  /*22b0*/  ISETP.GE.AND P0, PT, R160, UR5, PT ;  /* 0x00000005a0007c0c */ /* 0x000fc4000bf06270 */
[----:B------:R-:W-:Y:S02]  /*22c0*/  SEL R8, R8, RZ, !P4 ;  /* 0x000000ff08087207 */ /* 0x000fe40006000000 */
[----:B------:R-:W-:Y:S02]  /*22d0*/  SEL R9, RZ, 0x10, P0 ;  /* 0x00000010ff097807 */ /* 0x000fe40000000000 */
[----:B------:R-:W-:Y:S01]  /*22e0*/  ISETP.GE.AND P0, PT, R159, UR5, PT ;  /* 0x000000059f007c0c */ /* 0x000fe2000bf06270 */
[----:B------:R-:W-:Y:S01]  /*22f0*/  HMMA.16816.F32 R48, R104, R20, R48 ;  /* 0x000000146830723c */ /* 0x000fe20000001830 */
[----:B------:R-:W-:Y:S02]  /*2300*/  ISETP.NE.U32.AND P1, PT, R8, RZ, PT ;  /* 0x000000ff0800720c */ /* 0x000fe40003f25070 */
[----:B------:R-:W-:Y:S02]  /*2310*/  SEL R8, RZ, 0x10, P0 ;  /* 0x00000010ff087807 */ /* 0x000fe40000000000 */
[----:B------:R-:W-:-:S02]  /*2320*/  SEL R9, R9, RZ, !P4 ;  /* 0x000000ff09097207 */ /* 0x000fc40006000000 */
[----:B------:R-:W-:Y:S01]  /*2330*/  SEL R8, R8, RZ, !P4 ;  /* 0x000000ff08087207 */ /* 0x000fe20006000000 */
[----:B------:R-:W-:Y:S01]  /*2340*/  HMMA.16816.F32 R56, R104, R28, R56 ;  /* 0x0000001c6838723c */ /* 0x000fe20000001838 */
[----:B------:R-:W-:Y:S02]  /*2350*/  ISETP.NE.U32.AND P0, PT, R9, RZ, PT ;  /* 0x000000ff0900720c */ /* 0x000fe40003f05070 */
[----:B------:R-:W-:Y:S02]  /*2360*/  SEL R9, RZ, 0x10, P3 ;  /* 0x00000010ff097807 */ /* 0x000fe40001800000 */
[----:B------:R-:W-:Y:S02]  /*2370*/  ISETP.NE.U32.AND P5, PT, R8, RZ, PT ;  /* 0x000000ff0800720c */ /* 0x000fe40003fa5070 */
[----:B------:R-:W-:Y:S01]  /*2380*/  LEA R8, R125, 0xc000, 0xd ;  /* 0x0000c0007d087811 */ /* 0x000fe200078e68ff */
[----:B-1----:R-:W-:Y:S01]  /*2390*/  HMMA.16816.F32 R64, R12, R94, R64 ;  /* 0x0000005e0c40723c */ /* 0x002fe20000001840 */
[----:B------:R-:W-:-:S04]  /*23a0*/  SEL R9, R9, RZ, !P4 ;  /* 0x000000ff09097207 */ /* 0x000fc80006000000 */
[----:B------:R-:W-:Y:S02]  /*23b0*/  ISETP.NE.U32.AND P3, PT, R9, RZ, PT ;  /* 0x000000ff0900720c */ /* 0x000fe40003f65070 */
[----:B------:R-:W-:Y:S01]  /*23c0*/  SEL R9, RZ, 0x10, P2 ;  /* 0x00000010ff097807 */ /* 0x000fe20001000000 */
[----:B------:R-:W-:Y:S03]  /*23d0*/  HMMA.16816.F32 R60, R12, R22, R60 ;  /* 0x000000160c3c723c */ /* 0x000fe6000000183c */
[----:B------:R-:W-:-:S05]  /*23e0*/  SEL R9, R9, RZ, !P4 ;  /* 0x000000ff09097207 */ /* 0x000fca0006000000 */
[C---:B------:R-:W-:Y:S08]  /*23f0*/  HMMA.16816.F32 R52, R12.reuse, R30, R52 ;  /* 0x0000001e0c34723c */ /* 0x040ff00000001834 */
[----:B------:R-:W-:Y:S07]  /*2400*/  HMMA.16816.F32 R44, R12, R10, R44 ;  /* 0x0000000a0c2c723c */ /* 0x000fee000000182c */
[----:B------:R-:W-:Y:S01]  /*2410*/  IMAD.IADD R13, R151, 0x1, R8 ;  /* 0x00000001970d7824 */ /* 0x000fe200078e0208 */
[----:B------:R-:W-:Y:S01]  /*2420*/  BAR.SYNC.DEFER_BLOCKING 0x0 ;  /* 0x0000000000007b1d */ /* 0x000fe20000010000 */
[----:B------:R-:W-:Y:S01]  /*2430*/  IADD3 R8, P2, R120, R5, RZ ;  /* 0x0000000578087210 */ /* 0x000fe20007f5e0ff */
[----:B------:R-:W-:Y:S01]  /*2440*/  HMMA.16816.F32 R88, R40, R94, R88 ;  /* 0x0000005e2858723c */ /* 0x000fe20000001858 */
[----:B------:R-:W-:-:S04]  /*2450*/  SEL R12, RZ, 0x10, P6 ;  /* 0x00000010ff0c7807 */ /* 0x000fc80003000000 */
[----:B------:R-:W-:Y:S02]  /*2460*/  SEL R14, R12, RZ, !P4 ;  /* 0x000000ff0c0e7207 */ /* 0x000fe40006000000 */
[----:B------:R-:W-:Y:S01]  /*2470*/  IADD3 R12, P6, R120, R3, RZ ;  /* 0x00000003780c7210 */ /* 0x000fe20007fde0ff */
[C---:B------:R-:W-:Y:S08]  /*2480*/  HMMA.16816.F32 R48, R40.reuse, R22, R48 ;  /* 0x000000162830723c */ /* 0x040ff00000001830 */
[C---:B------:R-:W-:Y:S01]  /*2490*/  HMMA.16816.F32 R56, R40.reuse, R30, R56 ;  /* 0x0000001e2838723c */ /* 0x040fe20000001838 */
[----:B------:R-:W-:Y:S01]  /*24a0*/  @!PT LDS RZ, [RZ] ;  /* 0x00000000fffff984 */ /* 0x000fe20000000800 */
[----:B------:R-:W-:Y:S01]  /*24b0*/  @!PT LDS RZ, [RZ] ;  /* 0x00000000fffff984 */ /* 0x000fe20000000800 */
[----:B------:R-:W-:Y:S01]  /*24c0*/  @!PT LDS RZ, [RZ] ;  /* 0x00000000fffff984 */ /* 0x000fe20000000800 */
[----:B------:R1:W-:Y:S07]  /*24d0*/  LDGSTS.E.BYPASS.128 [R13], [R122.64], P1 ;  /* 0x000000007a0d7fae */ /* 0x0003ee0008901c4a */
[-C--:B------:R-:W-:Y:S01]  /*24e0*/  HMMA.16816.F32 R84, R40, R10.reuse, R84 ;  /* 0x0000000a2854723c */ /* 0x080fe20000001854 */
[----:B------:R1:W-:Y:S04]  /*24f0*/  LDGSTS.E.BYPASS.128 [R13+0x800], [R122.64], P1 ;  /* 0x008000007a0d7fae */ /* 0x0003e80008901c4a */
[----:B------:R1:W-:Y:S02]  /*2500*/  LDGSTS.E.BYPASS.128 [R13+0x1000], [R122.64], P1 ;  /* 0x010000007a0d7fae */ /* 0x0003e40008901c4a */
[----:B------:R-:W-:Y:S01]  /*2510*/  IMAD R41, R125, 0x4000, R149 ;  /* 0x000040007d297824 */ /* 0x000fe200078e0295 */
[C---:B--2---:R-:W-:Y:S01]  /*2520*/  HMMA.16816.F32 R36, R16.reuse, R10, R36 ;  /* 0x0000000a1024723c */ /* 0x044fe20000001824 */
[----:B------:R1:W-:Y:S01]  /*2530*/  LDGSTS.E.BYPASS.128 [R13+0x1800], [R122.64], P1 ;  /* 0x018000007a0d7fae */ /* 0x0003e20008901c4a */
[----:B------:R-:W-:Y:S01]  /*2540*/  ISETP.NE.U32.AND P1, PT, R9, RZ, PT ;  /* 0x000000ff0900720c */ /* 0x000fe20003f25070 */
[----:B------:R-:W-:Y:S01]  /*2550*/  IMAD.X R9, R121, 0x1, R4, P2 ;  /* 0x0000000179097824 */ /* 0x000fe200010e0604 */
[----:B------:R-:W-:Y:S01]  /*2560*/  ISETP.GE.AND P2, PT, R155, UR5, PT ;  /* 0x000000059b007c0c */ /* 0x000fe2000bf46270 */
[----:B------:R-:W0:Y:S03]  /*2570*/  LDGDEPBAR ;  /* 0x00000000000079af */ /* 0x000e260000000000 */
[----:B------:R-:W-:Y:S01]  /*2580*/  HMMA.16816.F32 R32, R16, R94, R32 ;  /* 0x0000005e1020723c */ /* 0x000fe20000001820 */
[----:B------:R2:W-:Y:S01]  /*2590*/  LDGSTS.E.BYPASS.128 [R41], [R8.64], P0 ;  /* 0x0000000008297fae */ /* 0x0005e20008101c4a */
[----:B------:R-:W-:-:S02]  /*25a0*/  ISETP.GE.AND P0, PT, R154, UR5, PT ;  /* 0x000000059a007c0c */ /* 0x000fc4000bf06270 */
[----:B-1----:R-:W-:Y:S02]  /*25b0*/  SEL R13, RZ, 0x10, P2 ;  /* 0x00000010ff0d7807 */ /* 0x002fe40001000000 */
[----:B------:R-:W-:Y:S02]  /*25c0*/  ISETP.NE.U32.AND P2, PT, R14, RZ, PT ;  /* 0x000000ff0e00720c */ /* 0x000fe40003f45070 */
[C---:B------:R-:W-:Y:S01]  /*25d0*/  HMMA.16816.F32 R20, R16.reuse, R22, R96 ;  /* 0x000000161014723c */ /* 0x040fe20000001860 */
[----:B------:R-:W-:Y:S01]  /*25e0*/  SEL R14, R13, RZ, !P4 ;  /* 0x000000ff0d0e7207 */ /* 0x000fe20006000000 */
[----:B------:R-:W-:Y:S01]  /*25f0*/  IMAD.X R13, R121, 0x1, R2, P6 ;  /* 0x00000001790d7824 */ /* 0x000fe200030e0602 */
[----:B------:R-:W-:Y:S01]  /*2600*/  ISETP.GE.AND P6, PT, R152, UR5, PT ;  /* 0x0000000598007c0c */ /* 0x000fe2000bfc6270 */
[----:B------:R-:W-:Y:S01]  /*2610*/  UIADD3 UR5, UR5, -0x40, URZ ;  /* 0xffffffc005057890 */ /* 0x000fe2000fffe03f */
[----:B------:R-:W-:Y:S02]  /*2620*/  SEL R15, RZ, 0x10, P0 ;  /* 0x00000010ff0f7807 */ /* 0x000fe40000000000 */
[----:B------:R1:W-:Y:S01]  /*2630*/  LDGSTS.E.BYPASS.128 [R41+0x800], [R12.64], P5 ;  /* 0x008000000c297fae */ /* 0x0003e2000a901c4a */
[----:B------:R-:W-:Y:S01]  /*2640*/  IADD3 R42, P5, R120, R0, RZ ;  /* 0x00000000782a7210 */ /* 0x000fe20007fbe0ff */
[----:B------:R-:W-:Y:S01]  /*2650*/  HMMA.16816.F32 R24, R16, R30, R24 ;  /* 0x0000001e1018723c */ /* 0x000fe20000001818 */
[----:B--2---:R-:W-:-:S02]  /*2660*/  SEL R8, RZ, 0x10, P6 ;  /* 0x00000010ff087807 */ /* 0x004fc40003000000 */
[----:B------:R-:W-:Y:S01]  /*2670*/  IADD3 R28, P6, R120, R7, RZ ;  /* 0x00000007781c7210 */ /* 0x000fe20007fde0ff */
[----:B------:R-:W-:Y:S01]  /*2680*/  IMAD.X R43, R121, 0x1, R6, P5 ;  /* 0x00000001792b7824 */ /* 0x000fe200028e0606 */
[----:B------:R-:W-:Y:S02]  /*2690*/  ISETP.NE.U32.AND P0, PT, R14, RZ, PT ;  /* 0x000000ff0e00720c */ /* 0x000fe40003f05070 */
[----:B------:R-:W-:Y:S01]  /*26a0*/  SEL R15, R15, RZ, !P4 ;  /* 0x000000ff0f0f7207 */ /* 0x000fe20006000000 */
[----:B------:R-:W-:Y:S01]  /*26b0*/  IMAD.X R29, R121, 0x1, R100, P6 ;  /* 0x00000001791d7824 */ /* 0x000fe200030e0664 */
[----:B------:R2:W-:Y:S01]  /*26c0*/  LDGSTS.E.BYPASS.128 [R41+0x1000], [R42.64], P3 ;  /* 0x010000002a297fae */ /* 0x0005e20009901c4a */
[C---:B------:R-:W-:Y:S02]  /*26d0*/  IADD3 R14, P3, R120.reuse, R101, RZ ;  /* 0x00000065780e7210 */ /* 0x040fe40007f7e0ff */
[----:B-1----:R-:W-:Y:S01]  /*26e0*/  IADD3 R12, P6, R120, R103, RZ ;  /* 0x00000067780c7210 */ /* 0x002fe20007fde0ff */
[----:B------:R2:W-:Y:S01]  /*26f0*/  LDGSTS.E.BYPASS.128 [R41+0x1800], [R28.64], P1 ;  /* 0x018000001c297fae */ /* 0x0005e20008901c4a */
[----:B------:R-:W-:-:S02]  /*2700*/  SEL R8, R8, RZ, !P4 ;  /* 0x000000ff08087207 */ /* 0x000fc40006000000 */
[----:B------:R-:W-:Y:S01]  /*2710*/  ISETP.NE.U32.AND P4, PT, R15, RZ, PT ;  /* 0x000000ff0f00720c */ /* 0x000fe20003f85070 */
[C---:B------:R-:W-:Y:S01]  /*2720*/  IMAD.X R15, R121.reuse, 0x1, R102, P3 ;  /* 0x00000001790f7824 */ /* 0x040fe200018e0666 */
[----:B------:R-:W-:Y:S01]  /*2730*/  ISETP.NE.U32.AND P5, PT, R8, RZ, PT ;  /* 0x000000ff0800720c */ /* 0x000fe20003fa5070 */
[C---:B------:R-:W-:Y:S01]  /*2740*/  IMAD.X R13, R121.reuse, 0x1, R108, P6 ;  /* 0x00000001790d7824 */ /* 0x040fe200030e066c */
[C---:B------:R-:W-:Y:S02]  /*2750*/  IADD3 R8, P1, R120.reuse, R109, RZ ;  /* 0x0000006d78087210 */ /* 0x040fe40007f3e0ff */
[----:B------:R2:W-:Y:S01]  /*2760*/  LDGSTS.E.BYPASS.128 [R41+0x2000], [R14.64], P2 ;  /* 0x020000000e297fae */ /* 0x0005e20009101c4a */
[----:B------:R-:W-:Y:S02]  /*2770*/  IADD3 R10, P3, R120, R111, RZ ;  /* 0x0000006f780a7210 */ /* 0x000fe40007f7e0ff */
[C---:B------:R-:W-:Y:S01]  /*2780*/  IMAD.X R9, R121.reuse, 0x1, R110, P1 ;  /* 0x0000000179097824 */ /* 0x040fe200008e066e */
[----:B------:R2:W-:Y:S01]  /*2790*/  LDGSTS.E.BYPASS.128 [R41+0x2800], [R12.64], P0 ;  /* 0x028000000c297fae */ /* 0x0005e20008101c4a */
[----:B------:R-:W-:Y:S01]  /*27a0*/  ISETP.NE.AND P0, PT, R148, UR4, PT ;  /* 0x0000000494007c0c */ /* 0x000fe2000bf05270 */
[----:B------:R-:W-:Y:S01]  /*27b0*/  IMAD.X R11, R121, 0x1, R112, P3 ;  /* 0x00000001790b7824 */ /* 0x000fe200018e0670 */
[----:B------:R-:W-:Y:S01]  /*27c0*/  LEA R120, P1, R153, R120, 0x1 ;  /* 0x0000007899787211 */ /* 0x000fe200078208ff */
[----:B------:R2:W-:Y:S01]  /*27d0*/  LDGSTS.E.BYPASS.128 [R41+0x3000], [R8.64], P4 ;  /* 0x0300000008297fae */ /* 0x0005e2000a101c4a */
[----:B------:R-:W-:-:S03]  /*27e0*/  IADD3 R122, P2, R122, 0x80, RZ ;  /* 0x000000807a7a7810 */ /* 0x000fc60007f5e0ff */
[----:B------:R2:W-:Y:S01]  /*27f0*/  LDGSTS.E.BYPASS.128 [R41+0x3800], [R10.64], P5 ;  /* 0x038000000a297fae */ /* 0x0005e2000a901c4a */
[----:B------:R-:W-:Y:S02]  /*2800*/  IMAD.X R121, R121, 0x1, R119, P1 ;  /* 0x0000000179797824 */ /* 0x000fe400008e0677 */
[----:B------:R-:W-:Y:S01]  /*2810*/  IMAD.X R123, RZ, RZ, R123, P2 ;  /* 0x000000ffff7b7224 */ /* 0x000fe200010e067b */
[----:B------:R-:W0:Y:S02]  /*2820*/  LDGDEPBAR ;  /* 0x00000000000079af */ /* 0x000e240000000000 */
[----:B------:R-:W-:Y:S05]  /*2830*/  @P0 BRA `(.L_x_2) ;  /* 0xfffff38000000947 */ /* 0x000fea000383ffff */
[----:B------:R-:W-:Y:S02]  /*2840*/  F2FP.PACK_AB R38, R39, R38 ;  /* 0x000000262726723e */ /* 0x000fe400000000ff */
[----:B------:R-:W-:Y:S02]  /*2850*/  F2FP.PACK_AB R36, R37, R36 ;  /* 0x000000242524723e */ /* 0x000fe400000000ff */
[----:B------:R-:W-:-:S02]  /*2860*/  F2FP.PACK_AB R0, R27, R26 ;  /* 0x0000001a1b00723e */ /* 0x000fc400000000ff */
[----:B------:R-:W-:Y:S02]  /*2870*/  F2FP.PACK_AB R37, R25, R24 ;  /* 0x000000181925723e */ /* 0x000fe400000000ff */
[----:B------:R-:W-:Y:S02]  /*2880*/  F2FP.PACK_AB R39, R23, R22 ;  /* 0x000000161727723e */ /* 0x000fe400000000ff */
[----:B------:R-:W-:Y:S02]  /*2890*/  F2FP.PACK_AB R2, R21, R20 ;  /* 0x000000141502723e */ /* 0x000fe400000000ff */
        /* <DEDUP_REMOVED lines=26> */
.L_x_1:
[----:B------:R-:W-:Y:S01]  /*2a40*/  IMAD.SHL.U32 R3, R124, 0x20, RZ ;  /* 0x000000207c037824 */ /* 0x000fe200078e00ff */
[----:B------:R-:W-:-:S04]  /*2a50*/  DEPBAR.LE SB0, 0x0 ;  /* 0x000080000000791a */ /* 0x000fc80000000000 */
[----:B------:R-:W-:Y:S01]  /*2a60*/  IMAD.SHL.U32 R124, R124, 0x2, RZ ;  /* 0x000000027c7c7824 */ /* 0x000fe200078e00ff */
[----:B------:R-:W-:Y:S01]  /*2a70*/  LOP3.LUT R3, R3, 0x180, RZ, 0xc0, !PT ;  /* 0x0000018003037812 */ /* 0x000fe200078ec0ff */
[----:B------:R-:W-:Y:S01]  /*2a80*/  IMAD.MOV R114, RZ, RZ, -R114 ;  /* 0x000000ffff727224 */ /* 0x000fe200078e0a72 */
[----:B------:R-:W-:Y:S02]  /*2a90*/  LOP3.LUT R165, R165, 0x3f8, RZ, 0xc0, !PT ;  /* 0x000003f8a5a57812 */ /* 0x000fe400078ec0ff */
[----:B------:R-:W-:Y:S01]  /*2aa0*/  LOP3.LUT R124, R3, 0x6, R124, 0xf8, !PT ;  /* 0x00000006037c7812 */ /* 0x000fe200078ef87c */
[----:B------:R-:W-:Y:S01]  /*2ab0*/  IMAD R116, R116, R114, R115 ;  /* 0x0000007274747224 */ /* 0x000fe200078e0273 */
[C---:B------:R-:W-:Y:S01]  /*2ac0*/  LOP3.LUT R4, R165.reuse, 0x400, RZ, 0xfc, !PT ;  /* 0x00000400a5047812 */ /* 0x040fe200078efcff */
[----:B------:R-:W-:Y:S01]  /*2ad0*/  IMAD.SHL.U32 R165, R165, 0x2, RZ ;  /* 0x00000002a5a57824 */ /* 0x000fe200078e00ff */
[----:B------:R-:W-:Y:S01]  /*2ae0*/  BAR.SYNC.DEFER_BLOCKING 0x0 ;  /* 0x0000000000007b1d */ /* 0x000fe20000010000 */
[----:B------:R-:W-:Y:S01]  /*2af0*/  IMAD R161, R161, 0x20, R124 ;  /* 0x00000020a1a17824 */ /* 0x000fe200078e027c */
[----:B------:R-:W-:Y:S01]  /*2b00*/  SHF.R.U32.HI R4, RZ, 0x3, R4 ;  /* 0x00000003ff047819 */ /* 0x000fe20000011604 */
[----:B--2---:R-:W-:Y:S01]  /*2b10*/  IMAD R28, R150, 0x2, R165 ;  /* 0x00000002961c7824 */ /* 0x004fe200078e02a5 */
[----:B------:R-:W-:Y:S01]  /*2b20*/  ISETP.GE.AND P0, PT, R113, c[0x0][0x178], PT ;  /* 0x00005e0071007a0c */ /* 0x000fe20003f06270 */
[----:B------:R-:W-:Y:S01]  /*2b30*/  IMAD R116, R117, 0x8, R116 ;  /* 0x0000000875747824 */ /* 0x000fe200078e0274 */
[----:B------:R-:W-:-:S02]  /*2b40*/  IADD3 R3, R161, 0x400, RZ ;  /* 0x00000400a1037810 */ /* 0x000fc40007ffe0ff */
[----:B------:R-:W-:Y:S01]  /*2b50*/  LOP3.LUT R126, R161, R126, RZ, 0xfc, !PT ;  /* 0x0000007ea17e7212 */ /* 0x000fe200078efcff */
[----:B------:R-:W-:Y:S01]  /*2b60*/  IMAD.SHL.U32 R35, R116, 0x40, RZ ;  /* 0x0000004074237824 */ /* 0x000fe200078e00ff */
[----:B------:R-:W-:Y:S02]  /*2b70*/  SHF.R.U32.HI R3, RZ, 0x3, R3 ;  /* 0x00000003ff037819 */ /* 0x000fe40000011603 */
[----:B------:R-:W-:Y:S01]  /*2b80*/  LOP3.LUT R4, R4, 0xf0, RZ, 0xc0, !PT ;  /* 0x000000f004047812 */ /* 0x000fe200078ec0ff */
[----:B------:R-:W-:Y:S01]  /*2b90*/  IMAD.SHL.U32 R126, R126, 0x2, RZ ;  /* 0x000000027e7e7824 */ /* 0x000fe200078e00ff */
[----:B------:R-:W-:Y:S02]  /*2ba0*/  LOP3.LUT R3, R3, 0xf0, RZ, 0xc0, !PT ;  /* 0x000000f003037812 */ /* 0x000fe400078ec0ff */
[----:B------:R-:W-:Y:S01]  /*2bb0*/  LOP3.LUT R33, R35, 0x8, R160, 0xfe, !PT ;  /* 0x0000000823217812 */ /* 0x000fe200078efea0 */
[----:B------:R-:W-:Y:S01]  /*2bc0*/  IMAD.IADD R165, R165, 0x1, R4 ;  /* 0x00000001a5a57824 */ /* 0x000fe200078e0204 */
[----:B------:R-:W-:Y:S01]  /*2bd0*/  LEA.HI R161, R161, R126, RZ, 0x1d ;  /* 0x0000007ea1a17211 */ /* 0x000fe200078fe8ff */
[----:B------:R-:W-:Y:S01]  /*2be0*/  IMAD.IADD R43, R126, 0x1, R3 ;  /* 0x000000017e2b7824 */ /* 0x000fe200078e0203 */
[----:B------:R-:W-:Y:S01]  /*2bf0*/  LOP3.LUT R3, R35, R160, RZ, 0xfc, !PT ;  /* 0x000000a023037212 */ /* 0x000fe200078efcff */
[C---:B------:R-:W-:Y:S01]  /*2c00*/  IMAD R41, R33.reuse, c[0x0][0x188], RZ ;  /* 0x0000620021297a24 */ /* 0x040fe200078e02ff */
[----:B------:R-:W-:Y:S01]  /*2c10*/  ISETP.LT.AND P2, PT, R33, 0x1, !P0 ;  /* 0x000000012100780c */ /* 0x000fe20004741270 */
[----:B------:R-:W-:Y:S01]  /*2c20*/  STS [R161], R88 ;  /* 0x00000058a1007388 */ /* 0x000fe20000000800 */
[C---:B------:R-:W-:Y:S01]  /*2c30*/  ISETP.LT.AND P1, PT, R3.reuse, 0x1, !P0 ;  /* 0x000000010300780c */ /* 0x040fe20004721270 */
[----:B------:R-:W-:-:S02]  /*2c40*/  IMAD R3, R3, c[0x0][0x188], RZ ;  /* 0x0000620003037a24 */ /* 0x000fc400078e02ff */
[----:B------:R-:W-:Y:S04]  /*2c50*/  STS [R43+0x800], R90 ;  /* 0x0008005a2b007388 */ /* 0x000fe80000000800 */
[----:B------:R-:W-:Y:S04]  /*2c60*/  STS [R161+0x40], R48 ;  /* 0x00004030a1007388 */ /* 0x000fe80000000800 */
[----:B------:R-:W-:Y:S04]  /*2c70*/  STS [R43+0x840], R50 ;  /* 0x000840322b007388 */ /* 0x000fe80000000800 */
[----:B------:R-:W-:Y:S04]  /*2c80*/  STS [R161+0x80], R56 ;  /* 0x00008038a1007388 */ /* 0x000fe80000000800 */
[----:B------:R-:W-:Y:S04]  /*2c90*/  STS [R43+0x880], R58 ;  /* 0x0008803a2b007388 */ /* 0x000fe80000000800 */
[----:B------:R-:W-:Y:S04]  /*2ca0*/  STS [R161+0xc0], R84 ;  /* 0x0000c054a1007388 */ /* 0x000fe80000000800 */
[----:B------:R-:W-:Y:S04]  /*2cb0*/  STS [R43+0x8c0], R86 ;  /* 0x0008c0562b007388 */ /* 0x000fe80000000800 */
[----:B------:R-:W-:Y:S06]  /*2cc0*/  BAR.SYNC.DEFER_BLOCKING 0x0 ;  /* 0x0000000000007b1d */ /* 0x000fec0000010000 */
[----:B------:R-:W1:Y:S04]  /*2cd0*/  LDS.128 R12, [R28] ;  /* 0x000000001c0c7984 */ /* 0x000e680000000c00 */
[----:B------:R-:W2:Y:S04]  /*2ce0*/  LDS.128 R16, [R165+0x800] ;  /* 0x00080000a5107984 */ /* 0x000ea80000000c00 */
[----:B------:R-:W-:Y:S06]  /*2cf0*/  BAR.SYNC.DEFER_BLOCKING 0x0 ;  /* 0x0000000000007b1d */ /* 0x000fec0000010000 */
[----:B------:R-:W-:Y:S04]  /*2d00*/  STS [R161], R80 ;  /* 0x00000050a1007388 */ /* 0x000fe80000000800 */
        /* <DEDUP_REMOVED lines=8> */
[----:B------:R-:W3:Y:S04]  /*2d90*/  LDS.128 R4, [R28] ;  /* 0x000000001c047984 */ /* 0x000ee80000000c00 */
[----:B------:R-:W4:Y:S04]  /*2da0*/  LDS.128 R8, [R165+0x800] ;  /* 0x00080000a5087984 */ /* 0x000f280000000c00 */
        /* <DEDUP_REMOVED lines=10> */
[----:B------:R-:W5:Y:S04]  /*2e50*/  LDS.128 R24, [R28] ;  /* 0x000000001c187984 */ /* 0x000f680000000c00 */
[----:B------:R-:W1:Y:S04]  /*2e60*/  LDS.128 R20, [R165+0x800] ;  /* 0x00080000a5147984 */ /* 0x000e680000000c00 */
[----:B------:R-:W-:Y:S06]  /*2e70*/  BAR.SYNC.DEFER_BLOCKING 0x0 ;  /* 0x0000000000007b1d */ /* 0x000fec0000010000 */
[----:B------:R2:W-:Y:S04]  /*2e80*/  STS [R161], R32 ;  /* 0x00000020a1007388 */ /* 0x0005e80000000800 */
[----:B------:R1:W-:Y:S04]  /*2e90*/  STS [R43+0x800], R34 ;  /* 0x000800222b007388 */ /* 0x0003e80000000800 */
[----:B------:R3:W-:Y:S01]  /*2ea0*/  STS [R161+0x40], R2 ;  /* 0x00004002a1007388 */ /* 0x0007e20000000800 */
[----:B--2---:R-:W-:-:S03]  /*2eb0*/  IMAD.WIDE R32, R41, R118, c[0x0][0x170] ;  /* 0x00005c0029207625 */ /* 0x004fc600078e0276 */
[----:B------:R2:W-:Y:S01]  /*2ec0*/  STS [R43+0x840], R39 ;  /* 0x000840272b007388 */ /* 0x0005e20000000800 */
[----:B-1----:R-:W-:-:S03]  /*2ed0*/  LOP3.LUT R34, R35, 0x10, R160, 0xfe, !PT ;  /* 0x0000001023227812 */ /* 0x002fc600078efea0 */
[----:B------:R1:W-:Y:S01]  /*2ee0*/  STS [R161+0x80], R37 ;  /* 0x00008025a1007388 */ /* 0x0003e20000000800 */
[----:B------:R-:W-:-:S03]  /*2ef0*/  IMAD.WIDE R32, R113, 0x2, R32 ;  /* 0x0000000271207825 */ /* 0x000fc600078e0220 */
[----:B------:R4:W-:Y:S01]  /*2f00*/  STS [R43+0x880], R0 ;  /* 0x000880002b007388 */ /* 0x0009e20000000800 */
[----:B---3--:R-:W-:-:S03]  /*2f10*/  IMAD.WIDE R2, R3, R118, c[0x0][0x170] ;  /* 0x00005c0003027625 */ /* 0x008fc600078e0276 */
[----:B------:R3:W-:Y:S01]  /*2f20*/  STS [R161+0xc0], R36 ;  /* 0x0000c024a1007388 */ /* 0x0007e20000000800 */
[----:B--2---:R-:W-:Y:S01]  /*2f30*/  IMAD R39, R34, c[0x0][0x188], RZ ;  /* 0x0000620022277a24 */ /* 0x004fe200078e02ff */
[----:B-1----:R-:W-:Y:S01]  /*2f40*/  LOP3.LUT R37, R35, 0x28, R160, 0xfe, !PT ;  /* 0x0000002823257812 */ /* 0x002fe200078efea0 */
[----:B------:R-:W-:Y:S01]  /*2f50*/  IMAD.WIDE R2, R113, 0x2, R2 ;  /* 0x0000000271027825 */ /* 0x000fe200078e0202 */
[----:B------:R1:W-:Y:S01]  /*2f60*/  STS [R43+0x8c0], R38 ;  /* 0x0008c0262b007388 */ /* 0x0003e20000000800 */
[----:B----4-:R-:W-:-:S03]  /*2f70*/  LOP3.LUT R0, R35, 0x18, R160, 0xfe, !PT ;  /* 0x0000001823007812 */ /* 0x010fc600078efea0 */
[----:B------:R-:W-:Y:S01]  /*2f80*/  BAR.SYNC.DEFER_BLOCKING 0x0 ;  /* 0x0000000000007b1d */ /* 0x000fe20000010000 */
[C---:B------:R-:W-:Y:S01]  /*2f90*/  ISETP.LT.AND P4, PT, R37.reuse, 0x1, !P0 ;  /* 0x000000012500780c */ /* 0x040fe20004781270 */
[----:B------:R-:W-:Y:S01]  /*2fa0*/  IMAD R37, R37, c[0x0][0x188], RZ ;  /* 0x0000620025257a24 */ /* 0x000fe200078e02ff */
[C-C-:B---3--:R-:W-:Y:S01]  /*2fb0*/  LOP3.LUT R36, R35.reuse, 0x20, R160.reuse, 0xfe, !PT ;  /* 0x0000002023247812 */ /* 0x148fe200078efea0 */
[----:B------:R-:W-:Y:S01]  /*2fc0*/  IMAD R41, R0, c[0x0][0x188], RZ ;  /* 0x0000620000297a24 */ /* 0x000fe200078e02ff */
[----:B------:R-:W-:Y:S01]  /*2fd0*/  LOP3.LUT R160, R35, 0x30, R160, 0xfe, !PT ;  /* 0x0000003023a07812 */ /* 0x000fe200078efea0 */
[----:B------:R-:W-:Y:S01]  /*2fe0*/  IMAD.IADD R35, R152, 0x1, R35 ;  /* 0x0000000198237824 */ /* 0x000fe200078e0223 */
[C---:B------:R-:W-:Y:S01]  /*2ff0*/  ISETP.LT.AND P3, PT, R36.reuse, 0x1, !P0 ;  /* 0x000000012400780c */ /* 0x040fe20004761270 */
[----:B-1----:R-:W-:Y:S01]  /*3000*/  IMAD R43, R36, c[0x0][0x188], RZ ;  /* 0x00006200242b7a24 */ /* 0x002fe200078e02ff */
[C---:B------:R-:W-:Y:S01]  /*3010*/  ISETP.LT.AND P5, PT, R160.reuse, 0x1, !P0 ;  /* 0x00000001a000780c */ /* 0x040fe200047a1270 */
[----:B------:R-:W-:Y:S01]  /*3020*/  IMAD R45, R160, c[0x0][0x188], RZ ;  /* 0x00006200a02d7a24 */ /* 0x000fe200078e02ff */
[----:B------:R-:W1:Y:S04]  /*3030*/  LDS.128 R28, [R28] ;  /* 0x000000001c1c7984 */ /* 0x000e680000000c00 */
[----:B------:R2:W-:Y:S01]  /*3040*/  @P1 STG.E.128 [R2.64], R12 ;  /* 0x0000000c02001986 */ /* 0x0005e2000c101d0a */
[----:B------:R-:W-:-:S03]  /*3050*/  ISETP.LT.AND P1, PT, R34, 0x1, !P0 ;  /* 0x000000012200780c */ /* 0x000fc60004721270 */
[----:B------:R3:W-:Y:S01]  /*3060*/  @P2 STG.E.128 [R32.64], R16 ;  /* 0x0000001020002986 */ /* 0x0007e2000c101d0a */
[----:B------:R-:W-:Y:S02]  /*3070*/  ISETP.LT.AND P2, PT, R0, 0x1, !P0 ;  /* 0x000000010000780c */ /* 0x000fe40004741270 */
[----:B------:R-:W-:Y:S01]  /*3080*/  ISETP.LT.AND P0, PT, R35, 0x1, !P0 ;  /* 0x000000012300780c */ /* 0x000fe20004701270 */
[----:B--2---:R-:W-:-:S04]  /*3090*/  IMAD.WIDE R2, R39, R118, c[0x0][0x170] ;  /* 0x00005c0027027625 */ /* 0x004fc800078e0276 */
[----:B------:R-:W-:-:S04]  /*30a0*/  IMAD.WIDE R12, R41, R118, c[0x0][0x170] ;  /* 0x00005c00290c7625 */ /* 0x000fc800078e0276 */
[----:B------:R-:W-:-:S04]  /*30b0*/  IMAD.WIDE R14, R43, R118, c[0x0][0x170] ;  /* 0x00005c002b0e7625 */ /* 0x000fc800078e0276 */
[----:B---3--:R-:W-:-:S04]  /*30c0*/  IMAD.WIDE R16, R37, R118, c[0x0][0x170] ;  /* 0x00005c0025107625 */ /* 0x008fc800078e0276 */
[----:B------:R-:W-:-:S04]  /*30d0*/  IMAD.WIDE R18, R45, R118, c[0x0][0x170] ;  /* 0x00005c002d127625 */ /* 0x000fc800078e0276 */
[----:B------:R-:W-:-:S04]  /*30e0*/  IMAD.WIDE R2, R113, 0x2, R2 ;  /* 0x0000000271027825 */ /* 0x000fc800078e0202 */
[C---:B------:R-:W-:Y:S01]  /*30f0*/  IMAD.WIDE R12, R113.reuse, 0x2, R12 ;  /* 0x00000002710c7825 */ /* 0x040fe200078e020c */
[----:B------:R2:W-:Y:S03]  /*3100*/  @P1 STG.E.128 [R2.64], R4 ;  /* 0x0000000402001986 */ /* 0x0005e6000c101d0a */
[C---:B------:R-:W-:Y:S01]  /*3110*/  IMAD.WIDE R14, R113.reuse, 0x2, R14 ;  /* 0x00000002710e7825 */ /* 0x040fe200078e020e */
[----:B------:R2:W-:Y:S03]  /*3120*/  @P2 STG.E.128 [R12.64], R8 ;  /* 0x000000080c002986 */ /* 0x0005e6000c101d0a */
[C---:B------:R-:W-:Y:S01]  /*3130*/  IMAD.WIDE R16, R113.reuse, 0x2, R16 ;  /* 0x0000000271107825 */ /* 0x040fe200078e0210 */
[----:B-----5:R2:W-:Y:S03]  /*3140*/  @P3 STG.E.128 [R14.64], R24 ;  /* 0x000000180e003986 */ /* 0x0205e6000c101d0a */
[----:B------:R-:W-:Y:S01]  /*3150*/  IMAD.WIDE R18, R113, 0x2, R18 ;  /* 0x0000000271127825 */ /* 0x000fe200078e0212 */
[----:B------:R2:W-:Y:S04]  /*3160*/  @P4 STG.E.128 [R16.64], R20 ;  /* 0x0000001410004986 */ /* 0x0005e8000c101d0a */
[----:B-1----:R2:W-:Y:S01]  /*3170*/  @P5 STG.E.128 [R18.64], R28 ;  /* 0x0000001c12005986 */ /* 0x0025e2000c101d0a */
[----:B------:R-:W-:Y:S05]  /*3180*/  @!P0 EXIT ;  /* 0x000000000000894d */ /* 0x000fea0003800000 */
[----:B--2---:R-:W1:Y:S01]  /*3190*/  LDS.128 R4, [R165+0x800] ;  /* 0x00080000a5047984 */ /* 0x004e620000000c00 */
[----:B------:R-:W-:-:S04]  /*31a0*/  IMAD R119, R35, c[0x0][0x188], RZ ;  /* 0x0000620023777a24 */ /* 0x000fc800078e02ff */
[----:B------:R-:W-:-:S06]  /*31b0*/  IMAD.WIDE R118, R119, R118, c[0x0][0x170] ;  /* 0x00005c0077767625 */ /* 0x000fcc00078e0276 */
[----:B------:R-:W-:-:S05]  /*31c0*/  IMAD.WIDE R118, R113, 0x2, R118 ;  /* 0x0000000271767825 */ /* 0x000fca00078e0276 */
[----:B-1----:R-:W-:Y:S01]  /*31d0*/  STG.E.128 [R118.64], R4 ;  /* 0x0000000476007986 */ /* 0x002fe2000c101d0a */
[----:B------:R-:W-:Y:S05]  /*31e0*/  EXIT ;  /* 0x000000000000794d */ /* 0x000fea0003800000 */
.L_x_3:
[----:B------:R-:W-:-:S00]  /*31f0*/  BRA `(.L_x_3) ;  /* 0xfffffff000007947 */ /* 0x000fc0000383ffff */
[----:B------:R-:W-:-:S00]  /*3200*/  NOP ;  /* 0x0000000000007918 */ /* 0x000fc00000000000 */
[----:B------:R-:W-:-:S00]  /*3210*/  NOP ;  /* 0x0000000000007918 */ /* 0x000fc00000000000 */
[----:B------:R-:W-:-:S00]  /*3220*/  NOP ;  /* 0x0000000000007918 */ /* 0x000fc00000000000 */
[----:B------:R-:W-:-:S00]  /*3230*/  NOP ;  /* 0x0000000000007918 */ /* 0x000fc00000000000 */
[----:B------:R-:W-:-:S00]  /*3240*/  NOP ;  /* 0x0000000000007918 */ /* 0x000fc00000000000 */
[----:B------:R-:W-:-:S00]  /*3250*/  NOP ;  /* 0x0000000000007918 */ /* 0x000fc00000000000 */
[----:B------:R-:W-:-:S00]  /*3260*/  NOP ;  /* 0x0000000000007918 */ /* 0x000fc00000000000 */
[----:B------:R-:W-:-:S00]  /*3270*/  NOP ;  /* 0x0000000000007918 */ /* 0x000fc00000000000 */
.L_x_4:


//--------------------- .nv.shared.matmul_kernel  --------------------------
	.section	.nv.shared.matmul_kernel,"aw",@nobits
	.sectionflags	@""
	.align	16
